// auto-generated by cutlass_sweep.gemm — config: {"arch": "sm_100", "cluster_m": 2, "cluster_n": 2, "dtype": "e5m2", "stages": 3, "tile_k": 128, "tile_m": 64, "tile_n": 128}
#include "cutlass/cutlass.h"
#include "cutlass/gemm/collective/collective_builder.hpp"
#include "cutlass/gemm/device/gemm_universal_adapter.h"
#include "cutlass/gemm/kernel/gemm_universal.hpp"
#include "cutlass/epilogue/collective/collective_builder.hpp"

using ElemA = cutlass::float_e5m2_t;
using ElemB = cutlass::float_e5m2_t;
using ElemCD = cutlass::float_e5m2_t;
using Acc  = float;
using TileShape    = cute::Shape<cute::_64, cute::_128, cute::_128>;
using ClusterShape = cute::Shape<cute::_2, cute::_2, cute::_1>;

using CollectiveEpilogue = typename cutlass::epilogue::collective::CollectiveBuilder<
    cutlass::arch::Sm100, cutlass::arch::OpClassTensorOp,
    TileShape, ClusterShape,
    cutlass::epilogue::collective::EpilogueTileAuto,
    Acc, Acc,
    ElemCD, cutlass::layout::RowMajor, 128 / cutlass::sizeof_bits<ElemCD>::value,
    ElemCD, cutlass::layout::RowMajor, 128 / cutlass::sizeof_bits<ElemCD>::value,
    cutlass::epilogue::collective::EpilogueScheduleAuto
  >::CollectiveOp;

using CollectiveMainloop = typename cutlass::gemm::collective::CollectiveBuilder<
    cutlass::arch::Sm100, cutlass::arch::OpClassTensorOp,
    ElemA, cutlass::layout::RowMajor, 128 / cutlass::sizeof_bits<ElemA>::value,
    ElemB, cutlass::layout::ColumnMajor, 128 / cutlass::sizeof_bits<ElemB>::value,
    Acc,
    TileShape, ClusterShape,
    cutlass::gemm::collective::StageCount<3>,
    cutlass::gemm::collective::KernelScheduleAuto
  >::CollectiveOp;

using GemmKernel = cutlass::gemm::kernel::GemmUniversal<
    cute::Shape<int,int,int,int>,
    CollectiveMainloop,
    CollectiveEpilogue
>;
using Gemm = cutlass::gemm::device::GemmUniversalAdapter<GemmKernel>;

// Force the device kernel symbol into the cubin without needing a host main.
auto* _anchor = &cutlass::device_kernel<GemmKernel>;


// ===== COMPILED SASS (sm_100a) =====

	.target	sm_100a

	.elftype	@"ET_EXEC"


//--------------------- .note.nv.tkinfo           --------------------------
	.section	.note.nv.tkinfo,"",@"SHT_NOTE"
	.sectionflags	@"SHF_NOTE_NV_TKINFO"
	.tkinfo
        /*0018*/ 	.word	0x00000002
        /*0030*/ 	.string	""
        /*0030*/ 	.string	"ptxas"
        /*0030*/ 	.string	"Cuda compilation tools, release 13.0, V13.0.88"
        /*0030*/ 	.string	"Build cuda_13.0.r13.0/compiler.36424714_0"
        /*0030*/ 	.string	"-arch sm_100a -m 64 "



//--------------------- .note.nv.cuinfo           --------------------------
	.section	.note.nv.cuinfo,"",@"SHT_NOTE"
	.sectionflags	@"SHF_NOTE_NV_CUINFO"
        /*0018*/ 	.short	0x0002
        /*001a*/ 	.short	0x0064
        /*001c*/ 	.short	0x0082
	.zero		2


//--------------------- .nv.info                  --------------------------
	.section	.nv.info,"",@"SHT_CUDA_INFO"
	.align	4


	//----- nvinfo : EIATTR_REGCOUNT
	.align		4
        /*0000*/ 	.byte	0x04, 0x2f
        /*0002*/ 	.short	(.L_19 - .L_18)
	.align		4
.L_18:
        /*0004*/ 	.word	index@(_ZN7cutlass13device_kernelINS_4gemm6kernel13GemmUniversalIN4cute5tupleIJiiiiEEENS1_10collective13CollectiveMmaINS1_35MainloopSm100TmaUmmaWarpSpecializedILi3ELi2ELi4ENS5_IJNS4_1CILi2EEESB_NSA_ILi1EEEEEEEENS5_IJNSA_ILi64EEENSA_ILi128EEESG_EEENS_12float_e5m2_tENS5_IJlSC_lEEESI_SJ_NS4_8TiledMMAINS4_8MMA_AtomIJNS4_10MMA_TraitsINS4_19SM100_MMA_F8F6F4_SSEJSI_SI_fSF_SG_NS4_17integral_constantINS4_4UMMA5MajorELSQ_0EEESR_NSO_INSP_7ScaleInELSS_0EEEST_EEEEEENS4_6LayoutINS5_IJSC_SC_SC_EEENS5_IJNSA_ILi0EEESY_SY_EEEEENS5_IJNS4_10UnderscoreES11_S11_EEEEENS4_23SM90_TMA_LOAD_MULTICASTENS4_14ComposedLayoutINS4_7SwizzleILi3ELi4ELi3EEENS4_18smem_ptr_flag_bitsILi8EEENSW_INS5_IJNSA_ILi8EEESG_EEENS5_IJSG_SC_EEEEEEEvNS4_8identityES14_S1E_vS1F_EENS_8epilogue10collective18CollectiveEpilogueINS1H_23Sm100TmaWarpSpecializedILi2ELi2ELi32ELb0ELb0EEEJSH_NS5_IJNSW_ISF_SC_EES1M_EEESI_SJ_SI_SJ_NS1H_6fusion15FusionCallbacksIS1L_NS1O_17LinearCombinationISI_fSI_fLNS_15FloatRoundStyleE2EEESH_S1N_JEEENS4_5SM1004TMEM4LOAD26SM100_TMEM_LOAD_16dp32b32xENS4_13SM90_TMA_LOADENS15_INS16_ILi2ELi4ELi3EEES19_NSW_INS5_IJS1A_SF_EEENS5_IJSF_SC_EEEEEEENS4_39AutoVectorizingCopyWithAssumedAlignmentILi128EEENS4_14SM90_TMA_STOREES23_S25_S25_EEEvvEEEEvNT_6ParamsE)
        /*0008*/ 	.word	0x00000072


	//----- nvinfo : EIATTR_FRAME_SIZE
	.align		4
.L_19:
        /*000c*/ 	.byte	0x04, 0x11
        /*000e*/ 	.short	(.L_21 - .L_20)
	.align		4
.L_20:
        /*0010*/ 	.word	index@($__internal_2_$__cuda_sm10x_tcgen05_guardrail_trap_unallocated_columns_being_dealloced)
        /*0014*/ 	.word	0x00000000


	//----- nvinfo : EIATTR_FRAME_SIZE
	.align		4
.L_21:
        /*0018*/ 	.byte	0x04, 0x11
        /*001a*/ 	.short	(.L_23 - .L_22)
	.align		4
.L_22:
        /*001c*/ 	.word	index@($__internal_1_$__cuda_sm10x_tcgen05_guardrail_trap_phase_invalid_during_alloc)
        /*0020*/ 	.word	0x00000000


	//----- nvinfo : EIATTR_FRAME_SIZE
	.align		4
.L_23:
        /*0024*/ 	.byte	0x04, 0x11
        /*0026*/ 	.short	(.L_25 - .L_24)
	.align		4
.L_24:
        /*0028*/ 	.word	index@($__internal_0_$__cuda_sm10x_tcgen05_guardrail_trap_col_being_dealloced_not_returned_by_alloc)
        /*002c*/ 	.word	0x00000000


	//----- nvinfo : EIATTR_FRAME_SIZE
	.align		4
.L_25:
        /*0030*/ 	.byte	0x04, 0x11
        /*0032*/ 	.short	(.L_27 - .L_26)
	.align		4
.L_26:
        /*0034*/ 	.word	index@(_ZN7cutlass13device_kernelINS_4gemm6kernel13GemmUniversalIN4cute5tupleIJiiiiEEENS1_10collective13CollectiveMmaINS1_35MainloopSm100TmaUmmaWarpSpecializedILi3ELi2ELi4ENS5_IJNS4_1CILi2EEESB_NSA_ILi1EEEEEEEENS5_IJNSA_ILi64EEENSA_ILi128EEESG_EEENS_12float_e5m2_tENS5_IJlSC_lEEESI_SJ_NS4_8TiledMMAINS4_8MMA_AtomIJNS4_10MMA_TraitsINS4_19SM100_MMA_F8F6F4_SSEJSI_SI_fSF_SG_NS4_17integral_constantINS4_4UMMA5MajorELSQ_0EEESR_NSO_INSP_7ScaleInELSS_0EEEST_EEEEEENS4_6LayoutINS5_IJSC_SC_SC_EEENS5_IJNSA_ILi0EEESY_SY_EEEEENS5_IJNS4_10UnderscoreES11_S11_EEEEENS4_23SM90_TMA_LOAD_MULTICASTENS4_14ComposedLayoutINS4_7SwizzleILi3ELi4ELi3EEENS4_18smem_ptr_flag_bitsILi8EEENSW_INS5_IJNSA_ILi8EEESG_EEENS5_IJSG_SC_EEEEEEEvNS4_8identityES14_S1E_vS1F_EENS_8epilogue10collective18CollectiveEpilogueINS1H_23Sm100TmaWarpSpecializedILi2ELi2ELi32ELb0ELb0EEEJSH_NS5_IJNSW_ISF_SC_EES1M_EEESI_SJ_SI_SJ_NS1H_6fusion15FusionCallbacksIS1L_NS1O_17LinearCombinationISI_fSI_fLNS_15FloatRoundStyleE2EEESH_S1N_JEEENS4_5SM1004TMEM4LOAD26SM100_TMEM_LOAD_16dp32b32xENS4_13SM90_TMA_LOADENS15_INS16_ILi2ELi4ELi3EEES19_NSW_INS5_IJS1A_SF_EEENS5_IJSF_SC_EEEEEEENS4_39AutoVectorizingCopyWithAssumedAlignmentILi128EEENS4_14SM90_TMA_STOREES23_S25_S25_EEEvvEEEEvNT_6ParamsE)
        /*0038*/ 	.word	0x00000000


	//----- nvinfo : EIATTR_MIN_STACK_SIZE
	.align		4
.L_27:
        /*003c*/ 	.byte	0x04, 0x12
        /*003e*/ 	.short	(.L_29 - .L_28)
	.align		4
.L_28:
        /*0040*/ 	.word	index@(_ZN7cutlass13device_kernelINS_4gemm6kernel13GemmUniversalIN4cute5tupleIJiiiiEEENS1_10collective13CollectiveMmaINS1_35MainloopSm100TmaUmmaWarpSpecializedILi3ELi2ELi4ENS5_IJNS4_1CILi2EEESB_NSA_ILi1EEEEEEEENS5_IJNSA_ILi64EEENSA_ILi128EEESG_EEENS_12float_e5m2_tENS5_IJlSC_lEEESI_SJ_NS4_8TiledMMAINS4_8MMA_AtomIJNS4_10MMA_TraitsINS4_19SM100_MMA_F8F6F4_SSEJSI_SI_fSF_SG_NS4_17integral_constantINS4_4UMMA5MajorELSQ_0EEESR_NSO_INSP_7ScaleInELSS_0EEEST_EEEEEENS4_6LayoutINS5_IJSC_SC_SC_EEENS5_IJNSA_ILi0EEESY_SY_EEEEENS5_IJNS4_10UnderscoreES11_S11_EEEEENS4_23SM90_TMA_LOAD_MULTICASTENS4_14ComposedLayoutINS4_7SwizzleILi3ELi4ELi3EEENS4_18smem_ptr_flag_bitsILi8EEENSW_INS5_IJNSA_ILi8EEESG_EEENS5_IJSG_SC_EEEEEEEvNS4_8identityES14_S1E_vS1F_EENS_8epilogue10collective18CollectiveEpilogueINS1H_23Sm100TmaWarpSpecializedILi2ELi2ELi32ELb0ELb0EEEJSH_NS5_IJNSW_ISF_SC_EES1M_EEESI_SJ_SI_SJ_NS1H_6fusion15FusionCallbacksIS1L_NS1O_17LinearCombinationISI_fSI_fLNS_15FloatRoundStyleE2EEESH_S1N_JEEENS4_5SM1004TMEM4LOAD26SM100_TMEM_LOAD_16dp32b32xENS4_13SM90_TMA_LOADENS15_INS16_ILi2ELi4ELi3EEES19_NSW_INS5_IJS1A_SF_EEENS5_IJSF_SC_EEEEEEENS4_39AutoVectorizingCopyWithAssumedAlignmentILi128EEENS4_14SM90_TMA_STOREES23_S25_S25_EEEvvEEEEvNT_6ParamsE)
        /*0044*/ 	.word	0x00000000
.L_29:


//--------------------- .nv.compat                --------------------------
	.section	.nv.compat,"",@"SHT_CUDA_COMPAT_INFO"
	.align	4
        /*0000*/ 	.byte	0x02, 0x09, 0x01, 0x00, 0x02, 0x02, 0x02, 0x00, 0x02, 0x05, 0x05, 0x00, 0x03, 0x07, 0x01, 0x01
        /*0010*/ 	.byte	0x02, 0x03, 0x01, 0x00, 0x02, 0x06, 0x01, 0x00, 0x04, 0x0b, 0x08, 0x00, 0x09, 0x00, 0x00, 0x00
        /*0020*/ 	.byte	0x00, 0x00, 0x00, 0x00


//--------------------- .nv.info._ZN7cutlass13device_kernelINS_4gemm6kernel13GemmUniversalIN4cute5tupleIJiiiiEEENS1_10collective13CollectiveMmaINS1_35MainloopSm100TmaUmmaWarpSpecializedILi3ELi2ELi4ENS5_IJNS4_1CILi2EEESB_NSA_ILi1EEEEEEEENS5_IJNSA_ILi64EEENSA_ILi128EEESG_EEENS_12float_e5m2_tENS5_IJlSC_lEEESI_SJ_NS4_8TiledMMAINS4_8MMA_AtomIJNS4_10MMA_TraitsINS4_19SM100_MMA_F8F6F4_SSEJSI_SI_fSF_SG_NS4_17integral_constantINS4_4UMMA5MajorELSQ_0EEESR_NSO_INSP_7ScaleInELSS_0EEEST_EEEEEENS4_6LayoutINS5_IJSC_SC_SC_EEENS5_IJNSA_ILi0EEESY_SY_EEEEENS5_IJNS4_10UnderscoreES11_S11_EEEEENS4_23SM90_TMA_LOAD_MULTICASTENS4_14ComposedLayoutINS4_7SwizzleILi3ELi4ELi3EEENS4_18smem_ptr_flag_bitsILi8EEENSW_INS5_IJNSA_ILi8EEESG_EEENS5_IJSG_SC_EEEEEEEvNS4_8identityES14_S1E_vS1F_EENS_8epilogue10collective18CollectiveEpilogueINS1H_23Sm100TmaWarpSpecializedILi2ELi2ELi32ELb0ELb0EEEJSH_NS5_IJNSW_ISF_SC_EES1M_EEESI_SJ_SI_SJ_NS1H_6fusion15FusionCallbacksIS1L_NS1O_17LinearCombinationISI_fSI_fLNS_15FloatRoundStyleE2EEESH_S1N_JEEENS4_5SM1004TMEM4LOAD26SM100_TMEM_LOAD_16dp32b32xENS4_13SM90_TMA_LOADENS15_INS16_ILi2ELi4ELi3EEES19_NSW_INS5_IJS1A_SF_EEENS5_IJSF_SC_EEEEEEENS4_39AutoVectorizingCopyWithAssumedAlignmentILi128EEENS4_14SM90_TMA_STOREES23_S25_S25_EEEvvEEEEvNT_6ParamsE --------------------------
	.section	.nv.info._ZN7cutlass13device_kernelINS_4gemm6kernel13GemmUniversalIN4cute5tupleIJiiiiEEENS1_10collective13CollectiveMmaINS1_35MainloopSm100TmaUmmaWarpSpecializedILi3ELi2ELi4ENS5_IJNS4_1CILi2EEESB_NSA_ILi1EEEEEEEENS5_IJNSA_ILi64EEENSA_ILi128EEESG_EEENS_12float_e5m2_tENS5_IJlSC_lEEESI_SJ_NS4_8TiledMMAINS4_8MMA_AtomIJNS4_10MMA_TraitsINS4_19SM100_MMA_F8F6F4_SSEJSI_SI_fSF_SG_NS4_17integral_constantINS4_4UMMA5MajorELSQ_0EEESR_NSO_INSP_7ScaleInELSS_0EEEST_EEEEEENS4_6LayoutINS5_IJSC_SC_SC_EEENS5_IJNSA_ILi0EEESY_SY_EEEEENS5_IJNS4_10UnderscoreES11_S11_EEEEENS4_23SM90_TMA_LOAD_MULTICASTENS4_14ComposedLayoutINS4_7SwizzleILi3ELi4ELi3EEENS4_18smem_ptr_flag_bitsILi8EEENSW_INS5_IJNSA_ILi8EEESG_EEENS5_IJSG_SC_EEEEEEEvNS4_8identityES14_S1E_vS1F_EENS_8epilogue10collective18CollectiveEpilogueINS1H_23Sm100TmaWarpSpecializedILi2ELi2ELi32ELb0ELb0EEEJSH_NS5_IJNSW_ISF_SC_EES1M_EEESI_SJ_SI_SJ_NS1H_6fusion15FusionCallbacksIS1L_NS1O_17LinearCombinationISI_fSI_fLNS_15FloatRoundStyleE2EEESH_S1N_JEEENS4_5SM1004TMEM4LOAD26SM100_TMEM_LOAD_16dp32b32xENS4_13SM90_TMA_LOADENS15_INS16_ILi2ELi4ELi3EEES19_NSW_INS5_IJS1A_SF_EEENS5_IJSF_SC_EEEEEEENS4_39AutoVectorizingCopyWithAssumedAlignmentILi128EEENS4_14SM90_TMA_STOREES23_S25_S25_EEEvvEEEEvNT_6ParamsE,"",@"SHT_CUDA_INFO"
	.sectionflags	@""
	.align	4


	//----- nvinfo : EIATTR_CUDA_API_VERSION
	.align		4
        /*0000*/ 	.byte	0x04, 0x37
        /*0002*/ 	.short	(.L_31 - .L_30)
.L_30:
        /*0004*/ 	.word	0x00000082


	//----- nvinfo : EIATTR_KPARAM_INFO
	.align		4
.L_31:
        /*0008*/ 	.byte	0x04, 0x17
        /*000a*/ 	.short	(.L_33 - .L_32)
.L_32:
        /*000c*/ 	.word	0x00000000
        /*0010*/ 	.short	0x0000
        /*0012*/ 	.short	0x0000
        /*0014*/ 	.byte	0x00, 0xf0, 0x01, 0x20


	//----- nvinfo : EIATTR_AT_ENTRY_FRAGMENTS
	.align		4
.L_33:
        /*0018*/ 	.byte	0x04, 0x4f
        /*001a*/ 	.short	(.L_35 - .L_34)


	//   ....[0]....
.L_34:
        /*001c*/ 	.word	0x00000006


	//----- nvinfo : EIATTR_RESERVED_SMEM_USED
	.align		4
.L_35:
        /*0020*/ 	.byte	0x01, 0x41
	.zero		2


	//----- nvinfo : EIATTR_SPARSE_MMA_MASK
	.align		4
        /*0024*/ 	.byte	0x03, 0x50
        /*0026*/ 	.short	0x0000


	//----- nvinfo : EIATTR_TCGEN05_1CTA_USED
	.align		4
        /*0028*/ 	.byte	0x01, 0x51
	.zero		2


	//----- nvinfo : EIATTR_MAXREG_COUNT
	.align		4
        /*002c*/ 	.byte	0x03, 0x1b
        /*002e*/ 	.short	0x00ff


	//----- nvinfo : EIATTR_NUM_BARRIERS
	.align		4
        /*0030*/ 	.byte	0x02, 0x4c
        /*0032*/ 	.byte	0x07
	.zero		1


	//----- nvinfo : EIATTR_EXTERNS
	.align		4
        /*0034*/ 	.byte	0x04, 0x0f
        /*0036*/ 	.short	(.L_37 - .L_36)


	//   ....[0]....
	.align		4
.L_36:
        /*0038*/ 	.word	index@(__assertfail)


	//----- nvinfo : EIATTR_MERCURY_ISA_VERSION
	.align		4
.L_37:
        /*003c*/ 	.byte	0x03, 0x5f
        /*003e*/ 	.short	0x0101


	//----- nvinfo : EIATTR_INT_WARP_WIDE_INSTR_OFFSETS
	.align		4
        /*0040*/ 	.byte	0x04, 0x31
        /*0042*/ 	.short	(.L_39 - .L_38)


	//   ....[0]....
.L_38:
        /*0044*/ 	.word	0x00003d40


	//   ....[1]....
        /*0048*/ 	.word	0x00003d60


	//   ....[2]....
        /*004c*/ 	.word	0x00003d90


	//   ....[3]....
        /*0050*/ 	.word	0x000048d0


	//   ....[4]....
        /*0054*/ 	.word	0x00004940


	//   ....[5]....
        /*0058*/ 	.word	0x00004a10


	//   ....[6]....
        /*005c*/ 	.word	0x00004ac0


	//----- nvinfo : EIATTR_COOP_GROUP_MASK_REGIDS
	.align		4
.L_39:
        /*0060*/ 	.byte	0x04, 0x29
        /*0062*/ 	.short	(.L_41 - .L_40)


	//   ....[0]....
.L_40:
        /*0064*/ 	.word	0xffffffff


	//   ....[1]....
        /*0068*/ 	.word	0xffffffff


	//   ....[2]....
        /*006c*/ 	.word	0xffffffff


	//   ....[3]....
        /*0070*/ 	.word	0xffffffff


	//   ....[4]....
        /*0074*/ 	.word	0xffffffff


	//   ....[5]....
        /*0078*/ 	.word	0xffffffff


	//   ....[6]....
        /*007c*/ 	.word	0xffffffff


	//   ....[7]....
        /*0080*/ 	.word	0xffffffff


	//   ....[8]....
        /*0084*/ 	.word	0xffffffff


	//   ....[9]....
        /*0088*/ 	.word	0xffffffff


	//   ....[10]....
        /*008c*/ 	.word	0xffffffff


	//   ....[11]....
        /*0090*/ 	.word	0xffffffff


	//   ....[12]....
        /*0094*/ 	.word	0xffffffff


	//   ....[13]....
        /*0098*/ 	.word	0xffffffff


	//----- nvinfo : EIATTR_COOP_GROUP_INSTR_OFFSETS
	.align		4
.L_41:
        /*009c*/ 	.byte	0x04, 0x28
        /*009e*/ 	.short	(.L_43 - .L_42)


	//   ....[0]....
.L_42:
        /*00a0*/ 	.word	0x00000080


	//   ....[1]....
        /*00a4*/ 	.word	0x000004f0


	//   ....[2]....
        /*00a8*/ 	.word	0x00000680


	//   ....[3]....
        /*00ac*/ 	.word	0x000007e0


	//   ....[4]....
        /*00b0*/ 	.word	0x000008e0


	//   ....[5]....
        /*00b4*/ 	.word	0x00000a50


	//   ....[6]....
        /*00b8*/ 	.word	0x00000bf0


	//   ....[7]....
        /*00bc*/ 	.word	0x00000da0


	//   ....[8]....
        /*00c0*/ 	.word	0x000020f0


	//   ....[9]....
        /*00c4*/ 	.word	0x00002f30


	//   ....[10]....
        /*00c8*/ 	.word	0x00003140


	//   ....[11]....
        /*00cc*/ 	.word	0x00003170


	//   ....[12]....
        /*00d0*/ 	.word	0x00003c20


	//   ....[13]....
        /*00d4*/ 	.word	0x00003e50


	//----- nvinfo : EIATTR_VRC_CTA_INIT_COUNT
	.align		4
.L_43:
        /*00d8*/ 	.byte	0x02, 0x4a
        /*00da*/ 	.byte	0x80
	.zero		1


	//----- nvinfo : EIATTR_SYSCALL_OFFSETS
	.align		4
        /*00dc*/ 	.byte	0x04, 0x46
        /*00de*/ 	.short	(.L_45 - .L_44)


	//   ....[0]....
.L_44:
        /*00e0*/ 	.word	0x000056d0


	//   ....[1]....
        /*00e4*/ 	.word	0x00005810


	//   ....[2]....
        /*00e8*/ 	.word	0x00006040


	//   ....[3]....
        /*00ec*/ 	.word	0x00006dd0


	//----- nvinfo : EIATTR_MBARRIER_INSTR_OFFSETS
	.align		4
.L_45:
        /*00f0*/ 	.byte	0x04, 0x39
        /*00f2*/ 	.short	(.L_47 - .L_46)


	//   ....[0]....
.L_46:
        /*00f4*/ 	.word	0x00000610
        /*00f8*/ 	.word	0x000000ff
        /*00fc*/ 	.word	0x00000000
        /*0100*/ 	.short	0x0100
        /*0102*/ 	.byte	0x04
	.zero		1


	//   ....[1]....
        /*0104*/ 	.word	0x00000620
        /*0108*/ 	.word	0x000000ff
        /*010c*/ 	.word	0x00000018
        /*0110*/ 	.short	0x0100
        /*0112*/ 	.byte	0x04
	.zero		1


	//   ....[2]....
        /*0114*/ 	.word	0x00000630
        /*0118*/ 	.word	0x000000ff
        /*011c*/ 	.word	0x00000008
        /*0120*/ 	.short	0x0100
        /*0122*/ 	.byte	0x04
	.zero		1


	//   ....[3]....
        /*0124*/ 	.word	0x00000640
        /*0128*/ 	.word	0x000000ff
        /*012c*/ 	.word	0x00000020
        /*0130*/ 	.short	0x0100
        /*0132*/ 	.byte	0x04
	.zero		1


	//   ....[4]....
        /*0134*/ 	.word	0x00000650
        /*0138*/ 	.word	0x000000ff
        /*013c*/ 	.word	0x00000010
        /*0140*/ 	.short	0x0100
        /*0142*/ 	.byte	0x04
	.zero		1


	//   ....[5]....
        /*0144*/ 	.word	0x00000660
        /*0148*/ 	.word	0x000000ff
        /*014c*/ 	.word	0x00000028
        /*0150*/ 	.short	0x0100
        /*0152*/ 	.byte	0x04
	.zero		1


	//   ....[6]....
        /*0154*/ 	.word	0x00000790
        /*0158*/ 	.word	0x000000ff
        /*015c*/ 	.word	0x00000030
        /*0160*/ 	.short	0x0100
        /*0162*/ 	.byte	0x04
	.zero		1


	//   ....[7]....
        /*0164*/ 	.word	0x000007a0
        /*0168*/ 	.word	0x000000ff
        /*016c*/ 	.word	0x00000040
        /*0170*/ 	.short	0x0100
        /*0172*/ 	.byte	0x04
	.zero		1


	//   ....[8]....
        /*0174*/ 	.word	0x000007b0
        /*0178*/ 	.word	0x000000ff
        /*017c*/ 	.word	0x00000038
        /*0180*/ 	.short	0x0100
        /*0182*/ 	.byte	0x04
	.zero		1


	//   ....[9]....
        /*0184*/ 	.word	0x000007c0
        /*0188*/ 	.word	0x000000ff
        /*018c*/ 	.word	0x00000048
        /*0190*/ 	.short	0x0100
        /*0192*/ 	.byte	0x04
	.zero		1


	//   ....[10]....
        /*0194*/ 	.word	0x000008b0
        /*0198*/ 	.word	0x000000ff
        /*019c*/ 	.word	0x00000050
        /*01a0*/ 	.short	0x0100
        /*01a2*/ 	.byte	0x06
	.zero		1


	//   ....[11]....
        /*01a4*/ 	.word	0x000008c0
        /*01a8*/ 	.word	0x000000ff
        /*01ac*/ 	.word	0x00000058
        /*01b0*/ 	.short	0x0100
        /*01b2*/ 	.byte	0x06
	.zero		1


	//   ....[12]....
        /*01b4*/ 	.word	0x00000a00
        /*01b8*/ 	.word	0x000000ff
        /*01bc*/ 	.word	0x00000060
        /*01c0*/ 	.short	0x0100
        /*01c2*/ 	.byte	0x06
	.zero		1


	//   ....[13]....
        /*01c4*/ 	.word	0x00000a10
        /*01c8*/ 	.word	0x000000ff
        /*01cc*/ 	.word	0x00000070
        /*01d0*/ 	.short	0x0100
        /*01d2*/ 	.byte	0x06
	.zero		1


	//   ....[14]....
        /*01d4*/ 	.word	0x00000a20
        /*01d8*/ 	.word	0x000000ff
        /*01dc*/ 	.word	0x00000068
        /*01e0*/ 	.short	0x0100
        /*01e2*/ 	.byte	0x06
	.zero		1


	//   ....[15]....
        /*01e4*/ 	.word	0x00000a30
        /*01e8*/ 	.word	0x000000ff
        /*01ec*/ 	.word	0x00000078
        /*01f0*/ 	.short	0x0100
        /*01f2*/ 	.byte	0x06
	.zero		1


	//   ....[16]....
        /*01f4*/ 	.word	0x00000b60
        /*01f8*/ 	.word	0x000000ff
        /*01fc*/ 	.word	0x00000080
        /*0200*/ 	.short	0x0100
        /*0202*/ 	.byte	0x04
	.zero		1


	//   ....[17]....
        /*0204*/ 	.word	0x00000b70
        /*0208*/ 	.word	0x000000ff
        /*020c*/ 	.word	0x000000a0
        /*0210*/ 	.short	0x0100
        /*0212*/ 	.byte	0x04
	.zero		1


	//   ....[18]....
        /*0214*/ 	.word	0x00000b80
        /*0218*/ 	.word	0x000000ff
        /*021c*/ 	.word	0x00000088
        /*0220*/ 	.short	0x0100
        /*0222*/ 	.byte	0x04
	.zero		1


	//   ....[19]....
        /*0224*/ 	.word	0x00000b90
        /*0228*/ 	.word	0x000000ff
        /*022c*/ 	.word	0x000000a8
        /*0230*/ 	.short	0x0100
        /*0232*/ 	.byte	0x04
	.zero		1


	//   ....[20]....
        /*0234*/ 	.word	0x00000ba0
        /*0238*/ 	.word	0x000000ff
        /*023c*/ 	.word	0x00000090
        /*0240*/ 	.short	0x0100
        /*0242*/ 	.byte	0x04
	.zero		1


	//   ....[21]....
        /*0244*/ 	.word	0x00000bb0
        /*0248*/ 	.word	0x000000ff
        /*024c*/ 	.word	0x000000b0
        /*0250*/ 	.short	0x0100
        /*0252*/ 	.byte	0x04
	.zero		1


	//   ....[22]....
        /*0254*/ 	.word	0x00000bc0
        /*0258*/ 	.word	0x000000ff
        /*025c*/ 	.word	0x00000098
        /*0260*/ 	.short	0x0100
        /*0262*/ 	.byte	0x04
	.zero		1


	//   ....[23]....
        /*0264*/ 	.word	0x00000bd0
        /*0268*/ 	.word	0x000000ff
        /*026c*/ 	.word	0x000000b8
        /*0270*/ 	.short	0x0100
        /*0272*/ 	.byte	0x04
	.zero		1


	//   ....[24]....
        /*0274*/ 	.word	0x00000cc0
        /*0278*/ 	.word	0x000000ff
        /*027c*/ 	.word	0x000000c0
        /*0280*/ 	.short	0x0100
        /*0282*/ 	.byte	0x04
	.zero		1


	//   ....[25]....
        /*0284*/ 	.word	0x00000cd0
        /*0288*/ 	.word	0x000000ff
        /*028c*/ 	.word	0x000000d0
        /*0290*/ 	.short	0x0100
        /*0292*/ 	.byte	0x04
	.zero		1


	//   ....[26]....
        /*0294*/ 	.word	0x00000ce0
        /*0298*/ 	.word	0x000000ff
        /*029c*/ 	.word	0x000000c8
        /*02a0*/ 	.short	0x0100
        /*02a2*/ 	.byte	0x04
	.zero		1


	//   ....[27]....
        /*02a4*/ 	.word	0x00000cf0
        /*02a8*/ 	.word	0x000000ff
        /*02ac*/ 	.word	0x000000d8
        /*02b0*/ 	.short	0x0100
        /*02b2*/ 	.byte	0x04
	.zero		1


	//   ....[28]....
        /*02b4*/ 	.word	0x00001980
        /*02b8*/ 	.word	0x00000000
        /*02bc*/ 	.word	0x000000d0
        /*02c0*/ 	.short	0x010a
        /*02c2*/ 	.byte	0xff
	.zero		1


	//   ....[29]....
        /*02c4*/ 	.word	0x000019a0
        /*02c8*/ 	.word	0x00000000
        /*02cc*/ 	.word	0x000000c0
        /*02d0*/ 	.short	0x0101
        /*02d2*/ 	.byte	0xff
	.zero		1


	//   ....[30]....
        /*02d4*/ 	.word	0x00001a60
        /*02d8*/ 	.word	0x000000ff
        /*02dc*/ 	.word	0x00000018
        /*02e0*/ 	.short	0x010a
        /*02e2*/ 	.byte	0x04
	.zero		1


	//   ....[31]....
        /*02e4*/ 	.word	0x00001af0
        /*02e8*/ 	.word	0x000000ff
        /*02ec*/ 	.word	0x00000018
        /*02f0*/ 	.short	0x010a
        /*02f2*/ 	.byte	0x21
	.zero		1


	//   ....[32]....
        /*02f4*/ 	.word	0x00001c80
        /*02f8*/ 	.word	0x000000ff
        /*02fc*/ 	.word	0x00000018
        /*0300*/ 	.short	0x010a
        /*0302*/ 	.byte	0x05
	.zero		1


	//   ....[33]....
        /*0304*/ 	.word	0x00001db0
        /*0308*/ 	.word	0x000000ff
        /*030c*/ 	.word	0x00000058
        /*0310*/ 	.short	0x0101
        /*0312*/ 	.byte	0x15
	.zero		1


	//   ....[34]....
        /*0314*/ 	.word	0x00001dd0
        /*0318*/ 	.word	0x000000ff
        /*031c*/ 	.word	0x00000018
        /*0320*/ 	.short	0x010a
        /*0322*/ 	.byte	0x04
	.zero		1


	//   ....[35]....
        /*0324*/ 	.word	0x00001e50
        /*0328*/ 	.word	0x000000ff
        /*032c*/ 	.word	0x00000018
        /*0330*/ 	.short	0x010a
        /*0332*/ 	.byte	0x11
	.zero		1


	//   ....[36]....
        /*0334*/ 	.word	0x00001fe0
        /*0338*/ 	.word	0x000000ff
        /*033c*/ 	.word	0x00000018
        /*0340*/ 	.short	0x010a
        /*0342*/ 	.byte	0x05
	.zero		1


	//   ....[37]....
        /*0344*/ 	.word	0x00002120
        /*0348*/ 	.word	0x00000003
        /*034c*/ 	.word	0x00000060
        /*0350*/ 	.short	0x010a
        /*0352*/ 	.byte	0xff
	.zero		1


	//   ....[38]....
        /*0354*/ 	.word	0x00002270
        /*0358*/ 	.word	0x00000000
        /*035c*/ 	.word	0x00000000
        /*0360*/ 	.short	0x0101
        /*0362*/ 	.byte	0xff
	.zero		1


	//   ....[39]....
        /*0364*/ 	.word	0x00002810
        /*0368*/ 	.word	0x000000ff
        /*036c*/ 	.word	0x00000000
        /*0370*/ 	.short	0x010a
        /*0372*/ 	.byte	0x04
	.zero		1


	//   ....[40]....
        /*0374*/ 	.word	0x000028a0
        /*0378*/ 	.word	0x000000ff
        /*037c*/ 	.word	0x00000000
        /*0380*/ 	.short	0x010a
        /*0382*/ 	.byte	0x05
	.zero		1


	//   ....[41]....
        /*0384*/ 	.word	0x00002940
        /*0388*/ 	.word	0x00000000
        /*038c*/ 	.word	0x00000000
        /*0390*/ 	.short	0x010a
        /*0392*/ 	.byte	0xff
	.zero		1


	//   ....[42]....
        /*0394*/ 	.word	0x00002a80
        /*0398*/ 	.word	0x00000002
        /*039c*/ 	.word	0x000000c0
        /*03a0*/ 	.short	0x010a
        /*03a2*/ 	.byte	0xff
	.zero		1


	//   ....[43]....
        /*03a4*/ 	.word	0x00002ae0
        /*03a8*/ 	.word	0x00000004
        /*03ac*/ 	.word	0x00000000
        /*03b0*/ 	.short	0x0101
        /*03b2*/ 	.byte	0xff
	.zero		1


	//   ....[44]....
        /*03b4*/ 	.word	0x00002b00
        /*03b8*/ 	.word	0x000000ff
        /*03bc*/ 	.word	0x00000070
        /*03c0*/ 	.short	0x010a
        /*03c2*/ 	.byte	0x04
	.zero		1


	//   ....[45]....
        /*03c4*/ 	.word	0x00002c20
        /*03c8*/ 	.word	0x00000002
        /*03cc*/ 	.word	0x00000060
        /*03d0*/ 	.short	0x010a
        /*03d2*/ 	.byte	0xff
	.zero		1


	//   ....[46]....
        /*03d4*/ 	.word	0x00002d30
        /*03d8*/ 	.word	0x00000002
        /*03dc*/ 	.word	0x00000000
        /*03e0*/ 	.short	0x0101
        /*03e2*/ 	.byte	0xff
	.zero		1


	//   ....[47]....
        /*03e4*/ 	.word	0x00002dc0
        /*03e8*/ 	.word	0x000000ff
        /*03ec*/ 	.word	0x00000070
        /*03f0*/ 	.short	0x0106
        /*03f2*/ 	.byte	0x04
	.zero		1


	//   ....[48]....
        /*03f4*/ 	.word	0x00002de0
        /*03f8*/ 	.word	0x000000ff
        /*03fc*/ 	.word	0x00000070
        /*0400*/ 	.short	0x010a
        /*0402*/ 	.byte	0x04
	.zero		1


	//   ....[49]....
        /*0404*/ 	.word	0x00002e70
        /*0408*/ 	.word	0x000000ff
        /*040c*/ 	.word	0x00000070
        /*0410*/ 	.short	0x0106
        /*0412*/ 	.byte	0x07
	.zero		1


	//   ....[50]....
        /*0414*/ 	.word	0x00002eb0
        /*0418*/ 	.word	0x00000000
        /*041c*/ 	.word	0x00000070
        /*0420*/ 	.short	0x010a
        /*0422*/ 	.byte	0xff
	.zero		1


	//   ....[51]....
        /*0424*/ 	.word	0x00003410
        /*0428*/ 	.word	0x00000000
        /*042c*/ 	.word	0x00000060
        /*0430*/ 	.short	0x010a
        /*0432*/ 	.byte	0xff
	.zero		1


	//   ....[52]....
        /*0434*/ 	.word	0x00003510
        /*0438*/ 	.word	0x00000003
        /*043c*/ 	.word	0x00000000
        /*0440*/ 	.short	0x0101
        /*0442*/ 	.byte	0xff
	.zero		1


	//   ....[53]....
        /*0444*/ 	.word	0x00003520
        /*0448*/ 	.word	0x000000ff
        /*044c*/ 	.word	0x00000000
        /*0450*/ 	.short	0x010a
        /*0452*/ 	.byte	0x04
	.zero		1


	//   ....[54]....
        /*0454*/ 	.word	0x000035a0
        /*0458*/ 	.word	0x000000ff
        /*045c*/ 	.word	0x000000a0
        /*0460*/ 	.short	0x010a
        /*0462*/ 	.byte	0x1f
	.zero		1


	//   ....[55]....
        /*0464*/ 	.word	0x00003680
        /*0468*/ 	.word	0x000000ff
        /*046c*/ 	.word	0x00000000
        /*0470*/ 	.short	0x010a
        /*0472*/ 	.byte	0x05
	.zero		1


	//   ....[56]....
        /*0474*/ 	.word	0x000037c0
        /*0478*/ 	.word	0x000000ff
        /*047c*/ 	.word	0x00000000
        /*0480*/ 	.short	0x010a
        /*0482*/ 	.byte	0x04
	.zero		1


	//   ....[57]....
        /*0484*/ 	.word	0x00003a50
        /*0488*/ 	.word	0x000000ff
        /*048c*/ 	.word	0x00000000
        /*0490*/ 	.short	0x010a
        /*0492*/ 	.byte	0x04
	.zero		1


	//   ....[58]....
        /*0494*/ 	.word	0x00003ae0
        /*0498*/ 	.word	0x000000ff
        /*049c*/ 	.word	0x00000000
        /*04a0*/ 	.short	0x010a
        /*04a2*/ 	.byte	0x05
	.zero		1


	//   ....[59]....
        /*04a4*/ 	.word	0x00003b70
        /*04a8*/ 	.word	0x000000ff
        /*04ac*/ 	.word	0x00000000
        /*04b0*/ 	.short	0x010a
        /*04b2*/ 	.byte	0x05
	.zero		1


	//   ....[60]....
        /*04b4*/ 	.word	0x00003c00
        /*04b8*/ 	.word	0x000000ff
        /*04bc*/ 	.word	0x00000000
        /*04c0*/ 	.short	0x010a
        /*04c2*/ 	.byte	0x04
	.zero		1


	//   ....[61]....
        /*04c4*/ 	.word	0x000040d0
        /*04c8*/ 	.word	0x0000000c
        /*04cc*/ 	.word	0x00000060
        /*04d0*/ 	.short	0x010a
        /*04d2*/ 	.byte	0xff
	.zero		1


	//   ....[62]....
        /*04d4*/ 	.word	0x00004240
        /*04d8*/ 	.word	0x00000000
        /*04dc*/ 	.word	0x00000000
        /*04e0*/ 	.short	0x0101
        /*04e2*/ 	.byte	0xff
	.zero		1


	//   ....[63]....
        /*04e4*/ 	.word	0x000046d0
        /*04e8*/ 	.word	0x000000ff
        /*04ec*/ 	.word	0x00000058
        /*04f0*/ 	.short	0x010a
        /*04f2*/ 	.byte	0x15
	.zero		1


	//   ....[64]....
        /*04f4*/ 	.word	0x00004850
        /*04f8*/ 	.word	0x000000ff
        /*04fc*/ 	.word	0x00000040
        /*0500*/ 	.short	0x010a
        /*0502*/ 	.byte	0x15
	.zero		1


	//   ....[65]....
        /*0504*/ 	.word	0x000049c0
        /*0508*/ 	.word	0x000000ff
        /*050c*/ 	.word	0x00000030
        /*0510*/ 	.short	0x010b
        /*0512*/ 	.byte	0x15
	.zero		1


	//   ....[66]....
        /*0514*/ 	.word	0x000049d0
        /*0518*/ 	.word	0x000000ff
        /*051c*/ 	.word	0x00000000
        /*0520*/ 	.short	0x0101
        /*0522*/ 	.byte	0x22
	.zero		1


	//   ....[67]....
        /*0524*/ 	.word	0x000049e0
        /*0528*/ 	.word	0x000000ff
        /*052c*/ 	.word	0x00000048
        /*0530*/ 	.short	0x010a
        /*0532*/ 	.byte	0x15
	.zero		1


	//   ....[68]....
        /*0534*/ 	.word	0x00004bc0
        /*0538*/ 	.word	0x000000ff
        /*053c*/ 	.word	0x00000038
        /*0540*/ 	.short	0x010b
        /*0542*/ 	.byte	0x15
	.zero		1


	//   ....[69]....
        /*0544*/ 	.word	0x00004bd0
        /*0548*/ 	.word	0x000000ff
        /*054c*/ 	.word	0x00000000
        /*0550*/ 	.short	0x0101
        /*0552*/ 	.byte	0x21
	.zero		1


	//   ....[70]....
        /*0554*/ 	.word	0x00004c00
        /*0558*/ 	.word	0x000000ff
        /*055c*/ 	.word	0x00000040
        /*0560*/ 	.short	0x010a
        /*0562*/ 	.byte	0x15
	.zero		1


	//   ....[71]....
        /*0564*/ 	.word	0x00004c40
        /*0568*/ 	.word	0x00000000
        /*056c*/ 	.word	0x00000048
        /*0570*/ 	.short	0x010a
        /*0572*/ 	.byte	0xff
	.zero		1


	//   ....[72]....
        /*0574*/ 	.word	0x00004f70
        /*0578*/ 	.word	0x00000003
        /*057c*/ 	.word	0x00000060
        /*0580*/ 	.short	0x010a
        /*0582*/ 	.byte	0xff
	.zero		1


	//   ....[73]....
        /*0584*/ 	.word	0x000050f0
        /*0588*/ 	.word	0x00000000
        /*058c*/ 	.word	0x00000000
        /*0590*/ 	.short	0x0101
        /*0592*/ 	.byte	0xff
	.zero		1


	//   ....[74]....
        /*0594*/ 	.word	0x00005c30
        /*0598*/ 	.word	0x00000002
        /*059c*/ 	.word	0x00000030
        /*05a0*/ 	.short	0x010a
        /*05a2*/ 	.byte	0xff
	.zero		1


	//   ....[75]....
        /*05a4*/ 	.word	0x00005ca0
        /*05a8*/ 	.word	0x00000064
        /*05ac*/ 	.word	0x00000080
        /*05b0*/ 	.short	0x010a
        /*05b2*/ 	.byte	0xff
	.zero		1


	//   ....[76]....
        /*05b4*/ 	.word	0x00005d90
        /*05b8*/ 	.word	0x00000002
        /*05bc*/ 	.word	0x00000030
        /*05c0*/ 	.short	0x010a
        /*05c2*/ 	.byte	0xff
	.zero		1


	//   ....[77]....
        /*05c4*/ 	.word	0x00005ea0
        /*05c8*/ 	.word	0x00000000
        /*05cc*/ 	.word	0x00000000
        /*05d0*/ 	.short	0x0101
        /*05d2*/ 	.byte	0xff
	.zero		1


	//   ....[78]....
        /*05d4*/ 	.word	0x00005f20
        /*05d8*/ 	.word	0x00000064
        /*05dc*/ 	.word	0x00000080
        /*05e0*/ 	.short	0x010a
        /*05e2*/ 	.byte	0xff
	.zero		1


	//   ....[79]....
        /*05e4*/ 	.word	0x00006a70
        /*05e8*/ 	.word	0x0000006d
        /*05ec*/ 	.word	0x00000030
        /*05f0*/ 	.short	0x010a
        /*05f2*/ 	.byte	0xff
	.zero		1


	//   ....[80]....
        /*05f4*/ 	.word	0x00006b40
        /*05f8*/ 	.word	0x0000006d
        /*05fc*/ 	.word	0x00000030
        /*0600*/ 	.short	0x010a
        /*0602*/ 	.byte	0xff
	.zero		1


	//   ....[81]....
        /*0604*/ 	.word	0x00006c50
        /*0608*/ 	.word	0x00000000
        /*060c*/ 	.word	0x00000000
        /*0610*/ 	.short	0x0101
        /*0612*/ 	.byte	0xff
	.zero		1


	//   ....[82]....
        /*0614*/ 	.word	0x000070e0
        /*0618*/ 	.word	0x000000ff
        /*061c*/ 	.word	0x00000000
        /*0620*/ 	.short	0x0101
        /*0622*/ 	.byte	0x04
	.zero		1


	//   ....[83]....
        /*0624*/ 	.word	0x000078f0
        /*0628*/ 	.word	0x00000000
        /*062c*/ 	.word	0x000000d0
        /*0630*/ 	.short	0x010a
        /*0632*/ 	.byte	0xff
	.zero		1


	//   ....[84]....
        /*0634*/ 	.word	0x00007950
        /*0638*/ 	.word	0x00000000
        /*063c*/ 	.word	0x00000018
        /*0640*/ 	.short	0x010a
        /*0642*/ 	.byte	0xff
	.zero		1


	//   ....[85]....
        /*0644*/ 	.word	0x000079b0
        /*0648*/ 	.word	0x00000000
        /*064c*/ 	.word	0x00000018
        /*0650*/ 	.short	0x010a
        /*0652*/ 	.byte	0xff
	.zero		1


	//   ....[86]....
        /*0654*/ 	.word	0x00007a00
        /*0658*/ 	.word	0x00000003
        /*065c*/ 	.word	0x00000060
        /*0660*/ 	.short	0x010a
        /*0662*/ 	.byte	0xff
	.zero		1


	//   ....[87]....
        /*0664*/ 	.word	0x00007a60
        /*0668*/ 	.word	0x00000000
        /*066c*/ 	.word	0x00000000
        /*0670*/ 	.short	0x010a
        /*0672*/ 	.byte	0xff
	.zero		1


	//   ....[88]....
        /*0674*/ 	.word	0x00007ac0
        /*0678*/ 	.word	0x00000000
        /*067c*/ 	.word	0x00000000
        /*0680*/ 	.short	0x010a
        /*0682*/ 	.byte	0xff
	.zero		1


	//   ....[89]....
        /*0684*/ 	.word	0x00007b10
        /*0688*/ 	.word	0x00000002
        /*068c*/ 	.word	0x000000c0
        /*0690*/ 	.short	0x010a
        /*0692*/ 	.byte	0xff
	.zero		1


	//   ....[90]....
        /*0694*/ 	.word	0x00007b70
        /*0698*/ 	.word	0x00000002
        /*069c*/ 	.word	0x00000070
        /*06a0*/ 	.short	0x010a
        /*06a2*/ 	.byte	0xff
	.zero		1


	//   ....[91]....
        /*06a4*/ 	.word	0x00007bc0
        /*06a8*/ 	.word	0x00000002
        /*06ac*/ 	.word	0x00000060
        /*06b0*/ 	.short	0x010a
        /*06b2*/ 	.byte	0xff
	.zero		1


	//   ....[92]....
        /*06b4*/ 	.word	0x00007c20
        /*06b8*/ 	.word	0x00000000
        /*06bc*/ 	.word	0x00000070
        /*06c0*/ 	.short	0x010a
        /*06c2*/ 	.byte	0xff
	.zero		1


	//   ....[93]....
        /*06c4*/ 	.word	0x00007c70
        /*06c8*/ 	.word	0x00000000
        /*06cc*/ 	.word	0x00000060
        /*06d0*/ 	.short	0x010a
        /*06d2*/ 	.byte	0xff
	.zero		1


	//   ....[94]....
        /*06d4*/ 	.word	0x00007cd0
        /*06d8*/ 	.word	0x00000003
        /*06dc*/ 	.word	0x000000a0
        /*06e0*/ 	.short	0x010a
        /*06e2*/ 	.byte	0xff
	.zero		1


	//   ....[95]....
        /*06e4*/ 	.word	0x00007d30
        /*06e8*/ 	.word	0x00000000
        /*06ec*/ 	.word	0x00000000
        /*06f0*/ 	.short	0x010a
        /*06f2*/ 	.byte	0xff
	.zero		1


	//   ....[96]....
        /*06f4*/ 	.word	0x00007d90
        /*06f8*/ 	.word	0x00000000
        /*06fc*/ 	.word	0x00000000
        /*0700*/ 	.short	0x010a
        /*0702*/ 	.byte	0xff
	.zero		1


	//   ....[97]....
        /*0704*/ 	.word	0x00007df0
        /*0708*/ 	.word	0x00000000
        /*070c*/ 	.word	0x00000000
        /*0710*/ 	.short	0x010a
        /*0712*/ 	.byte	0xff
	.zero		1


	//   ....[98]....
        /*0714*/ 	.word	0x00007e50
        /*0718*/ 	.word	0x00000000
        /*071c*/ 	.word	0x00000000
        /*0720*/ 	.short	0x010a
        /*0722*/ 	.byte	0xff
	.zero		1


	//   ....[99]....
        /*0724*/ 	.word	0x00007eb0
        /*0728*/ 	.word	0x00000000
        /*072c*/ 	.word	0x00000000
        /*0730*/ 	.short	0x010a
        /*0732*/ 	.byte	0xff
	.zero		1


	//   ....[100]....
        /*0734*/ 	.word	0x00007f00
        /*0738*/ 	.word	0x0000000c
        /*073c*/ 	.word	0x00000060
        /*0740*/ 	.short	0x010a
        /*0742*/ 	.byte	0xff
	.zero		1


	//   ....[101]....
        /*0744*/ 	.word	0x00007f60
        /*0748*/ 	.word	0x00000000
        /*074c*/ 	.word	0x00000058
        /*0750*/ 	.short	0x010a
        /*0752*/ 	.byte	0xff
	.zero		1


	//   ....[102]....
        /*0754*/ 	.word	0x00007fc0
        /*0758*/ 	.word	0x00000000
        /*075c*/ 	.word	0x00000040
        /*0760*/ 	.short	0x010a
        /*0762*/ 	.byte	0xff
	.zero		1


	//   ....[103]....
        /*0764*/ 	.word	0x00008020
        /*0768*/ 	.word	0x00000000
        /*076c*/ 	.word	0x00000048
        /*0770*/ 	.short	0x010a
        /*0772*/ 	.byte	0xff
	.zero		1


	//   ....[104]....
        /*0774*/ 	.word	0x00008080
        /*0778*/ 	.word	0x00000000
        /*077c*/ 	.word	0x00000040
        /*0780*/ 	.short	0x010a
        /*0782*/ 	.byte	0xff
	.zero		1


	//   ....[105]....
        /*0784*/ 	.word	0x000080d0
        /*0788*/ 	.word	0x00000003
        /*078c*/ 	.word	0x00000060
        /*0790*/ 	.short	0x010a
        /*0792*/ 	.byte	0xff
	.zero		1


	//   ....[106]....
        /*0794*/ 	.word	0x00008120
        /*0798*/ 	.word	0x00000002
        /*079c*/ 	.word	0x00000030
        /*07a0*/ 	.short	0x010a
        /*07a2*/ 	.byte	0xff
	.zero		1


	//   ....[107]....
        /*07a4*/ 	.word	0x00008170
        /*07a8*/ 	.word	0x00000064
        /*07ac*/ 	.word	0x00000080
        /*07b0*/ 	.short	0x010a
        /*07b2*/ 	.byte	0xff
	.zero		1


	//   ....[108]....
        /*07b4*/ 	.word	0x000081c0
        /*07b8*/ 	.word	0x0000006d
        /*07bc*/ 	.word	0x00000030
        /*07c0*/ 	.short	0x010a
        /*07c2*/ 	.byte	0xff
	.zero		1


	//----- nvinfo : EIATTR_NUM_MBARRIERS
	.align		4
.L_47:
        /*07c4*/ 	.byte	0x03, 0x38
        /*07c6*/ 	.short	0x001c


	//----- nvinfo : EIATTR_EXIT_INSTR_OFFSETS
	.align		4
        /*07c8*/ 	.byte	0x04, 0x1c
        /*07ca*/ 	.short	(.L_49 - .L_48)


	//   ....[0]....
.L_48:
        /*07cc*/ 	.word	0x00002970


	//   ....[1]....
        /*07d0*/ 	.word	0x00002e80


	//   ....[2]....
        /*07d4*/ 	.word	0x00002ee0


	//   ....[3]....
        /*07d8*/ 	.word	0x00003e60


	//   ....[4]....
        /*07dc*/ 	.word	0x00004c70


	//   ....[5]....
        /*07e0*/ 	.word	0x00004cb0


	//   ....[6]....
        /*07e4*/ 	.word	0x000078e0


	//----- nvinfo : EIATTR_MAX_THREADS
	.align		4
.L_49:
        /*07e8*/ 	.byte	0x04, 0x05
        /*07ea*/ 	.short	(.L_51 - .L_50)
.L_50:
        /*07ec*/ 	.word	0x00000100
        /*07f0*/ 	.word	0x00000001
        /*07f4*/ 	.word	0x00000001


	//----- nvinfo : EIATTR_CRS_STACK_SIZE
	.align		4
.L_51:
        /*07f8*/ 	.byte	0x04, 0x1e
        /*07fa*/ 	.short	(.L_53 - .L_52)
.L_52:
        /*07fc*/ 	.word	0x00000000


	//----- nvinfo : EIATTR_CBANK_PARAM_SIZE
	.align		4
.L_53:
        /*0800*/ 	.byte	0x03, 0x19
        /*0802*/ 	.short	0x0800


	//----- nvinfo : EIATTR_PARAM_CBANK
	.align		4
        /*0804*/ 	.byte	0x04, 0x0a
        /*0806*/ 	.short	(.L_55 - .L_54)
	.align		4
.L_54:
        /*0808*/ 	.word	index@(.nv.constant0._ZN7cutlass13device_kernelINS_4gemm6kernel13GemmUniversalIN4cute5tupleIJiiiiEEENS1_10collective13CollectiveMmaINS1_35MainloopSm100TmaUmmaWarpSpecializedILi3ELi2ELi4ENS5_IJNS4_1CILi2EEESB_NSA_ILi1EEEEEEEENS5_IJNSA_ILi64EEENSA_ILi128EEESG_EEENS_12float_e5m2_tENS5_IJlSC_lEEESI_SJ_NS4_8TiledMMAINS4_8MMA_AtomIJNS4_10MMA_TraitsINS4_19SM100_MMA_F8F6F4_SSEJSI_SI_fSF_SG_NS4_17integral_constantINS4_4UMMA5MajorELSQ_0EEESR_NSO_INSP_7ScaleInELSS_0EEEST_EEEEEENS4_6LayoutINS5_IJSC_SC_SC_EEENS5_IJNSA_ILi0EEESY_SY_EEEEENS5_IJNS4_10UnderscoreES11_S11_EEEEENS4_23SM90_TMA_LOAD_MULTICASTENS4_14ComposedLayoutINS4_7SwizzleILi3ELi4ELi3EEENS4_18smem_ptr_flag_bitsILi8EEENSW_INS5_IJNSA_ILi8EEESG_EEENS5_IJSG_SC_EEEEEEEvNS4_8identityES14_S1E_vS1F_EENS_8epilogue10collective18CollectiveEpilogueINS1H_23Sm100TmaWarpSpecializedILi2ELi2ELi32ELb0ELb0EEEJSH_NS5_IJNSW_ISF_SC_EES1M_EEESI_SJ_SI_SJ_NS1H_6fusion15FusionCallbacksIS1L_NS1O_17LinearCombinationISI_fSI_fLNS_15FloatRoundStyleE2EEESH_S1N_JEEENS4_5SM1004TMEM4LOAD26SM100_TMEM_LOAD_16dp32b32xENS4_13SM90_TMA_LOADENS15_INS16_ILi2ELi4ELi3EEES19_NSW_INS5_IJS1A_SF_EEENS5_IJSF_SC_EEEEEEENS4_39AutoVectorizingCopyWithAssumedAlignmentILi128EEENS4_14SM90_TMA_STOREES23_S25_S25_EEEvvEEEEvNT_6ParamsE)
        /*080c*/ 	.short	0x0380
        /*080e*/ 	.short	0x0800


	//----- nvinfo : EIATTR_SW_WAR
	.align		4
.L_55:
        /*0810*/ 	.byte	0x04, 0x36
        /*0812*/ 	.short	(.L_57 - .L_56)
.L_56:
        /*0814*/ 	.word	0x00000008
.L_57:


//--------------------- .nv.callgraph             --------------------------
	.section	.nv.callgraph,"",@"SHT_CUDA_CALLGRAPH"
	.align	4
	.sectionentsize	8
	.align		4
        /*0000*/ 	.word	0x00000000
	.align		4
        /*0004*/ 	.word	0xffffffff
	.align		4
        /*0008*/ 	.word	index@(_ZN7cutlass13device_kernelINS_4gemm6kernel13GemmUniversalIN4cute5tupleIJiiiiEEENS1_10collective13CollectiveMmaINS1_35MainloopSm100TmaUmmaWarpSpecializedILi3ELi2ELi4ENS5_IJNS4_1CILi2EEESB_NSA_ILi1EEEEEEEENS5_IJNSA_ILi64EEENSA_ILi128EEESG_EEENS_12float_e5m2_tENS5_IJlSC_lEEESI_SJ_NS4_8TiledMMAINS4_8MMA_AtomIJNS4_10MMA_TraitsINS4_19SM100_MMA_F8F6F4_SSEJSI_SI_fSF_SG_NS4_17integral_constantINS4_4UMMA5MajorELSQ_0EEESR_NSO_INSP_7ScaleInELSS_0EEEST_EEEEEENS4_6LayoutINS5_IJSC_SC_SC_EEENS5_IJNSA_ILi0EEESY_SY_EEEEENS5_IJNS4_10UnderscoreES11_S11_EEEEENS4_23SM90_TMA_LOAD_MULTICASTENS4_14ComposedLayoutINS4_7SwizzleILi3ELi4ELi3EEENS4_18smem_ptr_flag_bitsILi8EEENSW_INS5_IJNSA_ILi8EEESG_EEENS5_IJSG_SC_EEEEEEEvNS4_8identityES14_S1E_vS1F_EENS_8epilogue10collective18CollectiveEpilogueINS1H_23Sm100TmaWarpSpecializedILi2ELi2ELi32ELb0ELb0EEEJSH_NS5_IJNSW_ISF_SC_EES1M_EEESI_SJ_SI_SJ_NS1H_6fusion15FusionCallbacksIS1L_NS1O_17LinearCombinationISI_fSI_fLNS_15FloatRoundStyleE2EEESH_S1N_JEEENS4_5SM1004TMEM4LOAD26SM100_TMEM_LOAD_16dp32b32xENS4_13SM90_TMA_LOADENS15_INS16_ILi2ELi4ELi3EEES19_NSW_INS5_IJS1A_SF_EEENS5_IJSF_SC_EEEEEEENS4_39AutoVectorizingCopyWithAssumedAlignmentILi128EEENS4_14SM90_TMA_STOREES23_S25_S25_EEEvvEEEEvNT_6ParamsE)
	.align		4
        /*000c*/ 	.word	index@(__assertfail)
	.align		4
        /*0010*/ 	.word	0x00000000
	.align		4
        /*0014*/ 	.word	0xfffffffe
	.align		4
        /*0018*/ 	.word	0x00000000
	.align		4
        /*001c*/ 	.word	0xfffffffd
	.align		4
        /*0020*/ 	.word	0x00000000
	.align		4
        /*0024*/ 	.word	0xfffffffc


//--------------------- .nv.constant4             --------------------------
	.section	.nv.constant4,"a",@progbits
	.align	8
	.align		8
.nv.constant4:
        /*0000*/ 	.dword	__assertfail
	.align		8
        /*0008*/ 	.dword	__unnamed_1
	.align		8
        /*0010*/ 	.dword	__unnamed_2
	.align		8
        /*0018*/ 	.dword	_ZN40_INTERNAL_2266bc0b_4_k_cu_7d380f63_101854cuda3std3__45__cpo5beginE
	.align		8
        /*0020*/ 	.dword	_ZN40_INTERNAL_2266bc0b_4_k_cu_7d380f63_101854cuda3std3__45__cpo3endE
	.align		8
        /*0028*/ 	.dword	_ZN40_INTERNAL_2266bc0b_4_k_cu_7d380f63_101854cuda3std3__45__cpo6cbeginE
	.align		8
        /*0030*/ 	.dword	_ZN40_INTERNAL_2266bc0b_4_k_cu_7d380f63_101854cuda3std3__45__cpo4cendE
	.align		8
        /*0038*/ 	.dword	_ZN40_INTERNAL_2266bc0b_4_k_cu_7d380f63_101854cuda3std3__442_GLOBAL__N__2266bc0b_4_k_cu_7d380f63_101856ignoreE
	.align		8
        /*0040*/ 	.dword	_ZN40_INTERNAL_2266bc0b_4_k_cu_7d380f63_101854cuda3std3__419piecewise_constructE
	.align		8
        /*0048*/ 	.dword	_ZN40_INTERNAL_2266bc0b_4_k_cu_7d380f63_101854cuda3std3__48in_placeE
	.align		8
        /*0050*/ 	.dword	_ZN40_INTERNAL_2266bc0b_4_k_cu_7d380f63_101854cuda3std6ranges3__45__cpo4swapE
	.align		8
        /*0058*/ 	.dword	_ZN40_INTERNAL_2266bc0b_4_k_cu_7d380f63_101854cuda3std6ranges3__45__cpo9iter_moveE
	.align		8
        /*0060*/ 	.dword	_ZN40_INTERNAL_2266bc0b_4_k_cu_7d380f63_101854cute7productE
	.align		8
        /*0068*/ 	.dword	_ZN40_INTERNAL_2266bc0b_4_k_cu_7d380f63_101854cute1_E
	.align		8
        /*0070*/ 	.dword	$str$25
	.align		8
        /*0078*/ 	.dword	$str$26
	.align		8
        /*0080*/ 	.dword	$str$27
	.align		8
        /*0088*/ 	.dword	$str$28


//--------------------- .text._ZN7cutlass13device_kernelINS_4gemm6kernel13GemmUniversalIN4cute5tupleIJiiiiEEENS1_10collective13CollectiveMmaINS1_35MainloopSm100TmaUmmaWarpSpecializedILi3ELi2ELi4ENS5_IJNS4_1CILi2EEESB_NSA_ILi1EEEEEEEENS5_IJNSA_ILi64EEENSA_ILi128EEESG_EEENS_12float_e5m2_tENS5_IJlSC_lEEESI_SJ_NS4_8TiledMMAINS4_8MMA_AtomIJNS4_10MMA_TraitsINS4_19SM100_MMA_F8F6F4_SSEJSI_SI_fSF_SG_NS4_17integral_constantINS4_4UMMA5MajorELSQ_0EEESR_NSO_INSP_7ScaleInELSS_0EEEST_EEEEEENS4_6LayoutINS5_IJSC_SC_SC_EEENS5_IJNSA_ILi0EEESY_SY_EEEEENS5_IJNS4_10UnderscoreES11_S11_EEEEENS4_23SM90_TMA_LOAD_MULTICASTENS4_14ComposedLayoutINS4_7SwizzleILi3ELi4ELi3EEENS4_18smem_ptr_flag_bitsILi8EEENSW_INS5_IJNSA_ILi8EEESG_EEENS5_IJSG_SC_EEEEEEEvNS4_8identityES14_S1E_vS1F_EENS_8epilogue10collective18CollectiveEpilogueINS1H_23Sm100TmaWarpSpecializedILi2ELi2ELi32ELb0ELb0EEEJSH_NS5_IJNSW_ISF_SC_EES1M_EEESI_SJ_SI_SJ_NS1H_6fusion15FusionCallbacksIS1L_NS1O_17LinearCombinationISI_fSI_fLNS_15FloatRoundStyleE2EEESH_S1N_JEEENS4_5SM1004TMEM4LOAD26SM100_TMEM_LOAD_16dp32b32xENS4_13SM90_TMA_LOADENS15_INS16_ILi2ELi4ELi3EEES19_NSW_INS5_IJS1A_SF_EEENS5_IJSF_SC_EEEEEEENS4_39AutoVectorizingCopyWithAssumedAlignmentILi128EEENS4_14SM90_TMA_STOREES23_S25_S25_EEEvvEEEEvNT_6ParamsE --------------------------
	.section	.text._ZN7cutlass13device_kernelINS_4gemm6kernel13GemmUniversalIN4cute5tupleIJiiiiEEENS1_10collective13CollectiveMmaINS1_35MainloopSm100TmaUmmaWarpSpecializedILi3ELi2ELi4ENS5_IJNS4_1CILi2EEESB_NSA_ILi1EEEEEEEENS5_IJNSA_ILi64EEENSA_ILi128EEESG_EEENS_12float_e5m2_tENS5_IJlSC_lEEESI_SJ_NS4_8TiledMMAINS4_8MMA_AtomIJNS4_10MMA_TraitsINS4_19SM100_MMA_F8F6F4_SSEJSI_SI_fSF_SG_NS4_17integral_constantINS4_4UMMA5MajorELSQ_0EEESR_NSO_INSP_7ScaleInELSS_0EEEST_EEEEEENS4_6LayoutINS5_IJSC_SC_SC_EEENS5_IJNSA_ILi0EEESY_SY_EEEEENS5_IJNS4_10UnderscoreES11_S11_EEEEENS4_23SM90_TMA_LOAD_MULTICASTENS4_14ComposedLayoutINS4_7SwizzleILi3ELi4ELi3EEENS4_18smem_ptr_flag_bitsILi8EEENSW_INS5_IJNSA_ILi8EEESG_EEENS5_IJSG_SC_EEEEEEEvNS4_8identityES14_S1E_vS1F_EENS_8epilogue10collective18CollectiveEpilogueINS1H_23Sm100TmaWarpSpecializedILi2ELi2ELi32ELb0ELb0EEEJSH_NS5_IJNSW_ISF_SC_EES1M_EEESI_SJ_SI_SJ_NS1H_6fusion15FusionCallbacksIS1L_NS1O_17LinearCombinationISI_fSI_fLNS_15FloatRoundStyleE2EEESH_S1N_JEEENS4_5SM1004TMEM4LOAD26SM100_TMEM_LOAD_16dp32b32xENS4_13SM90_TMA_LOADENS15_INS16_ILi2ELi4ELi3EEES19_NSW_INS5_IJS1A_SF_EEENS5_IJSF_SC_EEEEEEENS4_39AutoVectorizingCopyWithAssumedAlignmentILi128EEENS4_14SM90_TMA_STOREES23_S25_S25_EEEvvEEEEvNT_6ParamsE,"ax",@progbits
	.align	128
.text._ZN7cutlass13device_kernelINS_4gemm6kernel13GemmUniversalIN4cute5tupleIJiiiiEEENS1_10collective13CollectiveMmaINS1_35MainloopSm100TmaUmmaWarpSpecializedILi3ELi2ELi4ENS5_IJNS4_1CILi2EEESB_NSA_ILi1EEEEEEEENS5_IJNSA_ILi64EEENSA_ILi128EEESG_EEENS_12float_e5m2_tENS5_IJlSC_lEEESI_SJ_NS4_8TiledMMAINS4_8MMA_AtomIJNS4_10MMA_TraitsINS4_19SM100_MMA_F8F6F4_SSEJSI_SI_fSF_SG_NS4_17integral_constantINS4_4UMMA5MajorELSQ_0EEESR_NSO_INSP_7ScaleInELSS_0EEEST_EEEEEENS4_6LayoutINS5_IJSC_SC_SC_EEENS5_IJNSA_ILi0EEESY_SY_EEEEENS5_IJNS4_10UnderscoreES11_S11_EEEEENS4_23SM90_TMA_LOAD_MULTICASTENS4_14ComposedLayoutINS4_7SwizzleILi3ELi4ELi3EEENS4_18smem_ptr_flag_bitsILi8EEENSW_INS5_IJNSA_ILi8EEESG_EEENS5_IJSG_SC_EEEEEEEvNS4_8identityES14_S1E_vS1F_EENS_8epilogue10collective18CollectiveEpilogueINS1H_23Sm100TmaWarpSpecializedILi2ELi2ELi32ELb0ELb0EEEJSH_NS5_IJNSW_ISF_SC_EES1M_EEESI_SJ_SI_SJ_NS1H_6fusion15FusionCallbacksIS1L_NS1O_17LinearCombinationISI_fSI_fLNS_15FloatRoundStyleE2EEESH_S1N_JEEENS4_5SM1004TMEM4LOAD26SM100_TMEM_LOAD_16dp32b32xENS4_13SM90_TMA_LOADENS15_INS16_ILi2ELi4ELi3EEES19_NSW_INS5_IJS1A_SF_EEENS5_IJSF_SC_EEEEEEENS4_39AutoVectorizingCopyWithAssumedAlignmentILi128EEENS4_14SM90_TMA_STOREES23_S25_S25_EEEvvEEEEvNT_6ParamsE:
        .type           _ZN7cutlass13device_kernelINS_4gemm6kernel13GemmUniversalIN4cute5tupleIJiiiiEEENS1_10collective13CollectiveMmaINS1_35MainloopSm100TmaUmmaWarpSpecializedILi3ELi2ELi4ENS5_IJNS4_1CILi2EEESB_NSA_ILi1EEEEEEEENS5_IJNSA_ILi64EEENSA_ILi128EEESG_EEENS_12float_e5m2_tENS5_IJlSC_lEEESI_SJ_NS4_8TiledMMAINS4_8MMA_AtomIJNS4_10MMA_TraitsINS4_19SM100_MMA_F8F6F4_SSEJSI_SI_fSF_SG_NS4_17integral_constantINS4_4UMMA5MajorELSQ_0EEESR_NSO_INSP_7ScaleInELSS_0EEEST_EEEEEENS4_6LayoutINS5_IJSC_SC_SC_EEENS5_IJNSA_ILi0EEESY_SY_EEEEENS5_IJNS4_10UnderscoreES11_S11_EEEEENS4_23SM90_TMA_LOAD_MULTICASTENS4_14ComposedLayoutINS4_7SwizzleILi3ELi4ELi3EEENS4_18smem_ptr_flag_bitsILi8EEENSW_INS5_IJNSA_ILi8EEESG_EEENS5_IJSG_SC_EEEEEEEvNS4_8identityES14_S1E_vS1F_EENS_8epilogue10collective18CollectiveEpilogueINS1H_23Sm100TmaWarpSpecializedILi2ELi2ELi32ELb0ELb0EEEJSH_NS5_IJNSW_ISF_SC_EES1M_EEESI_SJ_SI_SJ_NS1H_6fusion15FusionCallbacksIS1L_NS1O_17LinearCombinationISI_fSI_fLNS_15FloatRoundStyleE2EEESH_S1N_JEEENS4_5SM1004TMEM4LOAD26SM100_TMEM_LOAD_16dp32b32xENS4_13SM90_TMA_LOADENS15_INS16_ILi2ELi4ELi3EEES19_NSW_INS5_IJS1A_SF_EEENS5_IJSF_SC_EEEEEEENS4_39AutoVectorizingCopyWithAssumedAlignmentILi128EEENS4_14SM90_TMA_STOREES23_S25_S25_EEEvvEEEEvNT_6ParamsE,@function
        .size           _ZN7cutlass13device_kernelINS_4gemm6kernel13GemmUniversalIN4cute5tupleIJiiiiEEENS1_10collective13CollectiveMmaINS1_35MainloopSm100TmaUmmaWarpSpecializedILi3ELi2ELi4ENS5_IJNS4_1CILi2EEESB_NSA_ILi1EEEEEEEENS5_IJNSA_ILi64EEENSA_ILi128EEESG_EEENS_12float_e5m2_tENS5_IJlSC_lEEESI_SJ_NS4_8TiledMMAINS4_8MMA_AtomIJNS4_10MMA_TraitsINS4_19SM100_MMA_F8F6F4_SSEJSI_SI_fSF_SG_NS4_17integral_constantINS4_4UMMA5MajorELSQ_0EEESR_NSO_INSP_7ScaleInELSS_0EEEST_EEEEEENS4_6LayoutINS5_IJSC_SC_SC_EEENS5_IJNSA_ILi0EEESY_SY_EEEEENS5_IJNS4_10UnderscoreES11_S11_EEEEENS4_23SM90_TMA_LOAD_MULTICASTENS4_14ComposedLayoutINS4_7SwizzleILi3ELi4ELi3EEENS4_18smem_ptr_flag_bitsILi8EEENSW_INS5_IJNSA_ILi8EEESG_EEENS5_IJSG_SC_EEEEEEEvNS4_8identityES14_S1E_vS1F_EENS_8epilogue10collective18CollectiveEpilogueINS1H_23Sm100TmaWarpSpecializedILi2ELi2ELi32ELb0ELb0EEEJSH_NS5_IJNSW_ISF_SC_EES1M_EEESI_SJ_SI_SJ_NS1H_6fusion15FusionCallbacksIS1L_NS1O_17LinearCombinationISI_fSI_fLNS_15FloatRoundStyleE2EEESH_S1N_JEEENS4_5SM1004TMEM4LOAD26SM100_TMEM_LOAD_16dp32b32xENS4_13SM90_TMA_LOADENS15_INS16_ILi2ELi4ELi3EEES19_NSW_INS5_IJS1A_SF_EEENS5_IJSF_SC_EEEEEEENS4_39AutoVectorizingCopyWithAssumedAlignmentILi128EEENS4_14SM90_TMA_STOREES23_S25_S25_EEEvvEEEEvNT_6ParamsE,(.L_x_146 - _ZN7cutlass13device_kernelINS_4gemm6kernel13GemmUniversalIN4cute5tupleIJiiiiEEENS1_10collective13CollectiveMmaINS1_35MainloopSm100TmaUmmaWarpSpecializedILi3ELi2ELi4ENS5_IJNS4_1CILi2EEESB_NSA_ILi1EEEEEEEENS5_IJNSA_ILi64EEENSA_ILi128EEESG_EEENS_12float_e5m2_tENS5_IJlSC_lEEESI_SJ_NS4_8TiledMMAINS4_8MMA_AtomIJNS4_10MMA_TraitsINS4_19SM100_MMA_F8F6F4_SSEJSI_SI_fSF_SG_NS4_17integral_constantINS4_4UMMA5MajorELSQ_0EEESR_NSO_INSP_7ScaleInELSS_0EEEST_EEEEEENS4_6LayoutINS5_IJSC_SC_SC_EEENS5_IJNSA_ILi0EEESY_SY_EEEEENS5_IJNS4_10UnderscoreES11_S11_EEEEENS4_23SM90_TMA_LOAD_MULTICASTENS4_14ComposedLayoutINS4_7SwizzleILi3ELi4ELi3EEENS4_18smem_ptr_flag_bitsILi8EEENSW_INS5_IJNSA_ILi8EEESG_EEENS5_IJSG_SC_EEEEEEEvNS4_8identityES14_S1E_vS1F_EENS_8epilogue10collective18CollectiveEpilogueINS1H_23Sm100TmaWarpSpecializedILi2ELi2ELi32ELb0ELb0EEEJSH_NS5_IJNSW_ISF_SC_EES1M_EEESI_SJ_SI_SJ_NS1H_6fusion15FusionCallbacksIS1L_NS1O_17LinearCombinationISI_fSI_fLNS_15FloatRoundStyleE2EEESH_S1N_JEEENS4_5SM1004TMEM4LOAD26SM100_TMEM_LOAD_16dp32b32xENS4_13SM90_TMA_LOADENS15_INS16_ILi2ELi4ELi3EEES19_NSW_INS5_IJS1A_SF_EEENS5_IJSF_SC_EEEEEEENS4_39AutoVectorizingCopyWithAssumedAlignmentILi128EEENS4_14SM90_TMA_STOREES23_S25_S25_EEEvvEEEEvNT_6ParamsE)
        .other          _ZN7cutlass13device_kernelINS_4gemm6kernel13GemmUniversalIN4cute5tupleIJiiiiEEENS1_10collective13CollectiveMmaINS1_35MainloopSm100TmaUmmaWarpSpecializedILi3ELi2ELi4ENS5_IJNS4_1CILi2EEESB_NSA_ILi1EEEEEEEENS5_IJNSA_ILi64EEENSA_ILi128EEESG_EEENS_12float_e5m2_tENS5_IJlSC_lEEESI_SJ_NS4_8TiledMMAINS4_8MMA_AtomIJNS4_10MMA_TraitsINS4_19SM100_MMA_F8F6F4_SSEJSI_SI_fSF_SG_NS4_17integral_constantINS4_4UMMA5MajorELSQ_0EEESR_NSO_INSP_7ScaleInELSS_0EEEST_EEEEEENS4_6LayoutINS5_IJSC_SC_SC_EEENS5_IJNSA_ILi0EEESY_SY_EEEEENS5_IJNS4_10UnderscoreES11_S11_EEEEENS4_23SM90_TMA_LOAD_MULTICASTENS4_14ComposedLayoutINS4_7SwizzleILi3ELi4ELi3EEENS4_18smem_ptr_flag_bitsILi8EEENSW_INS5_IJNSA_ILi8EEESG_EEENS5_IJSG_SC_EEEEEEEvNS4_8identityES14_S1E_vS1F_EENS_8epilogue10collective18CollectiveEpilogueINS1H_23Sm100TmaWarpSpecializedILi2ELi2ELi32ELb0ELb0EEEJSH_NS5_IJNSW_ISF_SC_EES1M_EEESI_SJ_SI_SJ_NS1H_6fusion15FusionCallbacksIS1L_NS1O_17LinearCombinationISI_fSI_fLNS_15FloatRoundStyleE2EEESH_S1N_JEEENS4_5SM1004TMEM4LOAD26SM100_TMEM_LOAD_16dp32b32xENS4_13SM90_TMA_LOADENS15_INS16_ILi2ELi4ELi3EEES19_NSW_INS5_IJS1A_SF_EEENS5_IJSF_SC_EEEEEEENS4_39AutoVectorizingCopyWithAssumedAlignmentILi128EEENS4_14SM90_TMA_STOREES23_S25_S25_EEEvvEEEEvNT_6ParamsE,@"STO_CUDA_ENTRY STV_DEFAULT"
_ZN7cutlass13device_kernelINS_4gemm6kernel13GemmUniversalIN4cute5tupleIJiiiiEEENS1_10collective13CollectiveMmaINS1_35MainloopSm100TmaUmmaWarpSpecializedILi3ELi2ELi4ENS5_IJNS4_1CILi2EEESB_NSA_ILi1EEEEEEEENS5_IJNSA_ILi64EEENSA_ILi128EEESG_EEENS_12float_e5m2_tENS5_IJlSC_lEEESI_SJ_NS4_8TiledMMAINS4_8MMA_AtomIJNS4_10MMA_TraitsINS4_19SM100_MMA_F8F6F4_SSEJSI_SI_fSF_SG_NS4_17integral_constantINS4_4UMMA5MajorELSQ_0EEESR_NSO_INSP_7ScaleInELSS_0EEEST_EEEEEENS4_6LayoutINS5_IJSC_SC_SC_EEENS5_IJNSA_ILi0EEESY_SY_EEEEENS5_IJNS4_10UnderscoreES11_S11_EEEEENS4_23SM90_TMA_LOAD_MULTICASTENS4_14ComposedLayoutINS4_7SwizzleILi3ELi4ELi3EEENS4_18smem_ptr_flag_bitsILi8EEENSW_INS5_IJNSA_ILi8EEESG_EEENS5_IJSG_SC_EEEEEEEvNS4_8identityES14_S1E_vS1F_EENS_8epilogue10collective18CollectiveEpilogueINS1H_23Sm100TmaWarpSpecializedILi2ELi2ELi32ELb0ELb0EEEJSH_NS5_IJNSW_ISF_SC_EES1M_EEESI_SJ_SI_SJ_NS1H_6fusion15FusionCallbacksIS1L_NS1O_17LinearCombinationISI_fSI_fLNS_15FloatRoundStyleE2EEESH_S1N_JEEENS4_5SM1004TMEM4LOAD26SM100_TMEM_LOAD_16dp32b32xENS4_13SM90_TMA_LOADENS15_INS16_ILi2ELi4ELi3EEES19_NSW_INS5_IJS1A_SF_EEENS5_IJSF_SC_EEEEEEENS4_39AutoVectorizingCopyWithAssumedAlignmentILi128EEENS4_14SM90_TMA_STOREES23_S25_S25_EEEvvEEEEvNT_6ParamsE:
[----:B------:R-:W1:Y:S01]  /*0000*/  LDC R1, c[0x0][0x37c] ;  /* 0x0000df00ff017b82 */ /* 0x000e620000000800 */
[----:B------:R-:W2:Y:S01]  /*0010*/  S2R R93, SR_TID.X ;  /* 0x00000000005d7919 */ /* 0x000ea20000002100 */
[----:B------:R-:W3:Y:S01]  /*0020*/  LDCU.64 UR8, c[0x0][0x890] ;  /* 0x00011200ff0877ac */ /* 0x000ee20008000a00 */
[----:B------:R-:W-:Y:S02]  /*0030*/  PRMT R84, RZ, 0x7610, R84 ;  /* 0x00007610ff547816 */ /* 0x000fe40000000054 */
[----:B------:R-:W-:Y:S01]  /*0040*/  ELECT P3, URZ, PT ;  /* 0x0000000000ff782f */ /* 0x000fe20003860000 */
[----:B---3--:R-:W-:-:S04]  /*0050*/  UISETP.NE.U32.AND UP0, UPT, UR8, URZ, UPT ;  /* 0x000000ff0800728c */ /* 0x008fc8000bf05070 */
[----:B------:R-:W-:Y:S01]  /*0060*/  UISETP.NE.AND.EX UP0, UPT, UR9, URZ, UPT, UP0 ;  /* 0x000000ff0900728c */ /* 0x000fe2000bf05300 */
[----:B--2---:R-:W-:-:S05]  /*0070*/  SHF.R.U32.HI R85, RZ, 0x5, R93 ;  /* 0x00000005ff557819 */ /* 0x004fca000001165d */
[----:B------:R-:W2:Y:S02]  /*0080*/  SHFL.IDX PT, R0, R85, RZ, 0x1f ;  /* 0x00001fff55007589 */ /* 0x000ea400000e0000 */
[----:B--2---:R-:W-:Y:S01]  /*0090*/  R2UR UR17, R0 ;  /* 0x00000000001172ca */ /* 0x004fe200000e0000 */
[----:B-1----:R-:W-:-:S14]  /*00a0*/  BRA.U UP0, `(.L_x_0) ;  /* 0x0000000100307547 */ /* 0x002fdc000b800000 */
[----:B------:R-:W1:Y:S02]  /*00b0*/  LDCU.64 UR4, c[0x0][0x888] ;  /* 0x00011100ff0477ac */ /* 0x000e640008000a00 */
[----:B-1----:R-:W-:-:S04]  /*00c0*/  UISETP.NE.U32.AND UP0, UPT, UR4, URZ, UPT ;  /* 0x000000ff0400728c */ /* 0x002fc8000bf05070 */
[----:B------:R-:W-:-:S09]  /*00d0*/  UISETP.NE.AND.EX UP0, UPT, UR5, URZ, UPT, UP0 ;  /* 0x000000ff0500728c */ /* 0x000fd2000bf05300 */
[----:B------:R-:W-:Y:S05]  /*00e0*/  BRA.U !UP0, `(.L_x_1) ;  /* 0x0000000108147547 */ /* 0x000fea000b800000 */
[----:B------:R-:W1:Y:S01]  /*00f0*/  LDC.64 R2, c[0x0][0x888] ;  /* 0x00022200ff027b82 */ /* 0x000e620000000a00 */
[----:B------:R-:W1:Y:S02]  /*0100*/  LDCU.64 UR4, c[0x0][0x358] ;  /* 0x00006b00ff0477ac */ /* 0x000e640008000a00 */
[----:B-1----:R1:W5:Y:S01]  /*0110*/  LDG.E R41, desc[UR4][R2.64] ;  /* 0x0000000402297981 */ /* 0x002362000c1e1900 */
[----:B------:R-:W-:Y:S01]  /*0120*/  HFMA2 R84, -RZ, RZ, 0, 5.9604644775390625e-08 ;  /* 0x00000001ff547431 */ /* 0x000fe200000001ff */
[----:B------:R-:W-:Y:S05]  /*0130*/  BRA `(.L_x_0) ;  /* 0x00000000000c7947 */ /* 0x000fea0003800000 */
.L_x_1:
[----:B------:R-:W1:Y:S01]  /*0140*/  LDCU UR4, c[0x0][0x880] ;  /* 0x00011000ff0477ac */ /* 0x000e620008000800 */
[----:B------:R-:W-:Y:S01]  /*0150*/  HFMA2 R84, -RZ, RZ, 0, 5.9604644775390625e-08 ;  /* 0x00000001ff547431 */ /* 0x000fe200000001ff */
[----:B-1----:R-:W-:-:S07]  /*0160*/  MOV R41, UR4 ;  /* 0x0000000400297c02 */ /* 0x002fce0008000f00 */
.L_x_0:
[----:B------:R-:W2:Y:S02]  /*0170*/  LDCU.64 UR4, c[0x0][0x8b0] ;  /* 0x00011600ff0477ac */ /* 0x000ea40008000a00 */
[----:B--2---:R-:W-:-:S04]  /*0180*/  UISETP.NE.U32.AND UP0, UPT, UR4, URZ, UPT ;  /* 0x000000ff0400728c */ /* 0x004fc8000bf05070 */
[----:B------:R-:W-:-:S09]  /*0190*/  UISETP.NE.AND.EX UP0, UPT, UR5, URZ, UPT, UP0 ;  /* 0x000000ff0500728c */ /* 0x000fd2000bf05300 */
[----:B------:R-:W-:Y:S05]  /*01a0*/  BRA.U UP0, `(.L_x_2) ;  /* 0x0000000100287547 */ /* 0x000fea000b800000 */
[----:B------:R-:W2:Y:S02]  /*01b0*/  LDCU.64 UR4, c[0x0][0x8a8] ;  /* 0x00011500ff0477ac */ /* 0x000ea40008000a00 */
[----:B--2---:R-:W-:-:S04]  /*01c0*/  UISETP.NE.U32.AND UP0, UPT, UR4, URZ, UPT ;  /* 0x000000ff0400728c */ /* 0x004fc8000bf05070 */
[----:B------:R-:W-:-:S09]  /*01d0*/  UISETP.NE.AND.EX UP0, UPT, UR5, URZ, UPT, UP0 ;  /* 0x000000ff0500728c */ /* 0x000fd2000bf05300 */
[----:B------:R-:W-:Y:S05]  /*01e0*/  BRA.U !UP0, `(.L_x_3) ;  /* 0x0000000108107547 */ /* 0x000fea000b800000 */
[----:B------:R-:W2:Y:S01]  /*01f0*/  LDC.64 R38, c[0x0][0x8a8] ;  /* 0x00022a00ff267b82 */ /* 0x000ea20000000a00 */
[----:B------:R-:W2:Y:S02]  /*0200*/  LDCU.64 UR4, c[0x0][0x358] ;  /* 0x00006b00ff0477ac */ /* 0x000ea40008000a00 */
[----:B--2---:R2:W5:Y:S01]  /*0210*/  LDG.E R38, desc[UR4][R38.64] ;  /* 0x0000000426267981 */ /* 0x004562000c1e1900 */
[----:B------:R-:W-:Y:S05]  /*0220*/  BRA `(.L_x_2) ;  /* 0x0000000000087947 */ /* 0x000fea0003800000 */
.L_x_3:
[----:B------:R-:W2:Y:S02]  /*0230*/  LDCU UR4, c[0x0][0x8a0] ;  /* 0x00011400ff0477ac */ /* 0x000ea40008000800 */
[----:B--2---:R-:W-:Y:S02]  /*0240*/  MOV R38, UR4 ;  /* 0x0000000400267c02 */ /* 0x004fe40008000f00 */
.L_x_2:
[----:B------:R-:W-:Y:S01]  /*0250*/  IMAD.U32 R0, RZ, RZ, UR17 ;  /* 0x00000011ff007e24 */ /* 0x000fe2000f8e00ff */
[----:B------:R-:W-:Y:S04]  /*0260*/  BSSY.RECONVERGENT B0, `(.L_x_4) ;  /* 0x000000c000007945 */ /* 0x000fe80003800200 */
[C---:B------:R-:W-:Y:S02]  /*0270*/  ISETP.NE.OR P1, PT, R0.reuse, 0x1, !P3 ;  /* 0x000000010000780c */ /* 0x040fe40005f25670 */
[----:B------:R-:W-:-:S11]  /*0280*/  ISETP.NE.OR P0, PT, R0, 0x3, !P3 ;  /* 0x000000030000780c */ /* 0x000fd60005f05670 */
[----:B------:R-:W-:Y:S05]  /*0290*/  @P1 BRA `(.L_x_5) ;  /* 0x0000000000201947 */ /* 0x000fea0003800000 */
[----:B------:R-:W3:Y:S02]  /*02a0*/  LDCU.64 UR4, c[0x0][0x348] ;  /* 0x00006900ff0477ac */ /* 0x000ee40008000a00 */
[----:B---3--:R-:W-:Y:S02]  /*02b0*/  UIADD3 UR6, UP1, UPT, UR4, 0x80, URZ ;  /* 0x0000008004067890 */ /* 0x008fe4000ff3e0ff */
[----:B------:R-:W-:Y:S02]  /*02c0*/  UIADD3 UR4, UP0, UPT, UR4, 0x180, URZ ;  /* 0x0000018004047890 */ /* 0x000fe4000ff1e0ff */
[----:B------:R-:W-:Y:S02]  /*02d0*/  UIADD3.X UR7, UPT, UPT, URZ, UR5, URZ, UP1, !UPT ;  /* 0x00000005ff077290 */ /* 0x000fe40008ffe4ff */
[----:B------:R-:W-:-:S07]  /*02e0*/  UIADD3.X UR5, UPT, UPT, URZ, UR5, URZ, UP0, !UPT ;  /* 0x00000005ff057290 */ /* 0x000fce00087fe4ff */
[----:B------:R3:W-:Y:S02]  /*02f0*/  UTMACCTL.PF [UR6] ;  /* 0x00000000060079b9 */ /* 0x0007e40008040000 */
[----:B------:R3:W-:Y:S02]  /*0300*/  UTMACCTL.PF [UR4] ;  /* 0x00000000040079b9 */ /* 0x0007e40008040000 */
[----:B---3--:R-:W-:Y:S01]  /*0310*/  NOP ;  /* 0x0000000000007918 */ /* 0x008fe20000000000 */
.L_x_5:
[----:B------:R-:W-:Y:S05]  /*0320*/  BSYNC.RECONVERGENT B0 ;  /* 0x0000000000007941 */ /* 0x000fea0003800200 */
.L_x_4:
[----:B------:R-:W-:Y:S04]  /*0330*/  BSSY.RECONVERGENT B0, `(.L_x_6) ;  /* 0x000000a000007945 */ /* 0x000fe80003800200 */
        /* <DEDUP_REMOVED lines=9> */
.L_x_7:
[----:B------:R-:W-:Y:S05]  /*03d0*/  BSYNC.RECONVERGENT B0 ;  /* 0x0000000000007941 */ /* 0x000fea0003800200 */
.L_x_6:
[----:B------:R-:W3:Y:S01]  /*03e0*/  LDCU.64 UR4, c[0x0][0x888] ;  /* 0x00011100ff0477ac */ /* 0x000ee20008000a00 */
[----:B------:R-:W-:Y:S02]  /*03f0*/  UISETP.EQ.U32.AND UP1, UPT, UR8, URZ, UPT ;  /* 0x000000ff0800728c */ /* 0x000fe4000bf22070 */
[----:B------:R-:W-:Y:S02]  /*0400*/  UPLOP3.LUT UP3, UPT, UPT, UPT, UPT, 0x80, 0x8 ;  /* 0x000000000008789c */ /* 0x000fe40003f6f070 */
[----:B---3--:R-:W-:-:S04]  /*0410*/  UISETP.NE.U32.AND UP0, UPT, UR4, URZ, UPT ;  /* 0x000000ff0400728c */ /* 0x008fc8000bf05070 */
[----:B------:R-:W-:-:S04]  /*0420*/  UISETP.NE.AND.EX UP0, UPT, UR5, URZ, UPT, UP0 ;  /* 0x000000ff0500728c */ /* 0x000fc8000bf05300 */
[----:B------:R-:W-:-:S04]  /*0430*/  UISETP.EQ.OR.EX UP2, UPT, UR9, URZ, !UP0, UP1 ;  /* 0x000000ff0900728c */ /* 0x000fc8000c742710 */
[----:B------:R-:W-:-:S06]  /*0440*/  UP2UR UR4, UPR, URZ, 0x4 ;  /* 0x00000004ff047883 */ /* 0x000fcc0008000000 */
[----:B------:R-:W-:Y:S01]  /*0450*/  MOV R86, UR4 ;  /* 0x0000000400567c02 */ /* 0x000fe20008000f00 */
[----:B------:R-:W-:Y:S06]  /*0460*/  BRA.U !UP2, `(.L_x_8) ;  /* 0x000000010a207547 */ /* 0x000fec000b800000 */
[----:B------:R-:W-:Y:S01]  /*0470*/  UISETP.NE.U32.AND UP1, UPT, UR8, URZ, UPT ;  /* 0x000000ff0800728c */ /* 0x000fe2000bf25070 */
[----:B-----5:R-:W-:Y:S01]  /*0480*/  FSETP.NEU.AND P0, PT, R41, RZ, PT ;  /* 0x000000ff2900720b */ /* 0x020fe20003f0d000 */
[----:B------:R-:W-:Y:S02]  /*0490*/  USEL UR4, URZ, 0xffffffff, UP0 ;  /* 0xffffffffff047887 */ /* 0x000fe40008000000 */
[----:B------:R-:W-:-:S10]  /*04a0*/  UISETP.NE.AND.EX UP1, UPT, UR9, URZ, UPT, UP1 ;  /* 0x000000ff0900728c */ /* 0x000fd4000bf25310 */
[----:B------:R-:W-:Y:S01]  /*04b0*/  VOTEU.ANY UP0, P0 ;  /* 0x0000000000ff7886 */ /* 0x000fe20000000100 */
[----:B------:R-:W-:-:S04]  /*04c0*/  @!UP1 USEL UR4, URZ, 0xffffffff, UP0 ;  /* 0xffffffffff049887 */ /* 0x000fc80008000000 */
[----:B------:R-:W-:-:S04]  /*04d0*/  ULOP3.LUT UR4, UR4, 0x1, URZ, 0xc0, !UPT ;  /* 0x0000000104047892 */ /* 0x000fc8000f8ec0ff */
[----:B------:R-:W-:-:S11]  /*04e0*/  UISETP.NE.U32.AND UP3, UPT, UR4, 0x1, UPT ;  /* 0x000000010400788c */ /* 0x000fd6000bf65070 */
.L_x_8:
[----:B-1----:R-:W1:Y:S01]  /*04f0*/  SHFL.IDX PT, R2, R85, RZ, 0x1f ;  /* 0x00001fff55027589 */ /* 0x002e6200000e0000 */
[----:B------:R-:W-:-:S04]  /*0500*/  UISETP.NE.AND UP0, UPT, UR17, 0x2, UPT ;  /* 0x000000021100788c */ /* 0x000fc8000bf05270 */
[----:B------:R-:W-:Y:S01]  /*0510*/  USEL UR38, URZ, 0x1, UP0 ;  /* 0x00000001ff267887 */ /* 0x000fe20008000000 */
[----:B-1----:R-:W-:-:S13]  /*0520*/  ISETP.NE.AND P0, PT, R2, RZ, PT ;  /* 0x000000ff0200720c */ /* 0x002fda0003f05270 */
[----:B------:R-:W-:Y:S05]  /*0530*/  @P0 BRA `(.L_x_9) ;  /* 0x0000000000500947 */ /* 0x000fea0003800000 */
[----:B------:R-:W1:Y:S01]  /*0540*/  S2UR UR4, SR_CgaCtaId ;  /* 0x00000000000479c3 */ /* 0x000e620000008800 */
[----:B------:R-:W-:Y:S01]  /*0550*/  UMOV UR5, 0x400 ;  /* 0x0000040000057882 */ /* 0x000fe20000000000 */
[----:B------:R-:W-:Y:S01]  /*0560*/  UMOV UR8, 0x1 ;  /* 0x0000000100087882 */ /* 0x000fe20000000000 */
[----:B------:R-:W-:Y:S01]  /*0570*/  UMOV UR6, 0x3 ;  /* 0x0000000300067882 */ /* 0x000fe20000000000 */
[----:B------:R-:W-:-:S04]  /*0580*/  UIADD3 UR8, UPT, UPT, -UR8, 0x100000, URZ ;  /* 0x0010000008087890 */ /* 0x000fc8000fffe1ff */
[----:B------:R-:W-:Y:S02]  /*0590*/  USHF.L.U32 UR9, UR8, 0xb, URZ ;  /* 0x0000000b08097899 */ /* 0x000fe400080006ff */
[----:B------:R-:W-:Y:S02]  /*05a0*/  USHF.L.U32 UR8, UR8, 0x1, URZ ;  /* 0x0000000108087899 */ /* 0x000fe400080006ff */
[----:B------:R-:W-:-:S04]  /*05b0*/  UIADD3 UR6, UPT, UPT, -UR6, 0x100000, URZ ;  /* 0x0010000006067890 */ /* 0x000fc8000fffe1ff */
[----:B------:R-:W-:Y:S02]  /*05c0*/  USHF.L.U32 UR7, UR6, 0xb, URZ ;  /* 0x0000000b06077899 */ /* 0x000fe400080006ff */
[----:B------:R-:W-:Y:S01]  /*05d0*/  USHF.L.U32 UR6, UR6, 0x1, URZ ;  /* 0x0000000106067899 */ /* 0x000fe200080006ff */
[----:B------:R-:W-:Y:S01]  /*05e0*/  ELECT P0, URZ, PT ;  /* 0x0000000000ff782f */ /* 0x000fe20003800000 */
[----:B-1----:R-:W-:Y:S01]  /*05f0*/  ULEA UR4, UR4, UR5, 0x18 ;  /* 0x0000000504047291 */ /* 0x002fe2000f8ec0ff */
[----:B------:R-:W1:Y:S11]  /*0600*/  FENCE.VIEW.ASYNC.S ;  /* 0x00000000000073c6 */ /* 0x000e760000000000 */
[----:B-1----:R1:W3:Y:S01]  /*0610*/  SYNCS.EXCH.64 URZ, [UR4], UR8 ;  /* 0x0000000804ff75b2 */ /* 0x0022e20008000100 */
[----:B------:R1:W4:Y:S01]  /*0620*/  SYNCS.EXCH.64 URZ, [UR4+0x18], UR6 ;  /* 0x0000180604ff75b2 */ /* 0x0003220008000100 */
[----:B------:R1:W1:Y:S01]  /*0630*/  SYNCS.EXCH.64 URZ, [UR4+0x8], UR8 ;  /* 0x0000080804ff75b2 */ /* 0x0002620008000100 */
[----:B------:R1:W1:Y:S01]  /*0640*/  SYNCS.EXCH.64 URZ, [UR4+0x20], UR6 ;  /* 0x0000200604ff75b2 */ /* 0x0002620008000100 */
[----:B------:R1:W1:Y:S01]  /*0650*/  SYNCS.EXCH.64 URZ, [UR4+0x10], UR8 ;  /* 0x0000100804ff75b2 */ /* 0x0002620008000100 */
[----:B------:R1:W1:Y:S01]  /*0660*/  SYNCS.EXCH.64 URZ, [UR4+0x28], UR6 ;  /* 0x0000280604ff75b2 */ /* 0x0002620008000100 */
[----:B------:R-:W-:Y:S01]  /*0670*/  NOP ;  /* 0x0000000000007918 */ /* 0x000fe20000000000 */
.L_x_9:
[----:B------:R-:W2:Y:S01]  /*0680*/  SHFL.IDX PT, R2, R85, RZ, 0x1f ;  /* 0x00001fff55027589 */ /* 0x000ea200000e0000 */
[----:B------:R-:W-:Y:S01]  /*0690*/  NOP ;  /* 0x0000000000007918 */ /* 0x000fe20000000000 */
[----:B--2---:R-:W-:-:S13]  /*06a0*/  ISETP.NE.AND P0, PT, R2, 0x1, PT ;  /* 0x000000010200780c */ /* 0x004fda0003f05270 */
[----:B------:R-:W-:Y:S05]  /*06b0*/  @P0 BRA `(.L_x_10) ;  /* 0x0000000000480947 */ /* 0x000fea0003800000 */
[----:B-1----:R-:W1:Y:S01]  /*06c0*/  S2UR UR4, SR_CgaCtaId ;  /* 0x00000000000479c3 */ /* 0x002e620000008800 */
        /* <DEDUP_REMOVED lines=12> */
[----:B-1----:R2:W1:Y:S01]  /*0790*/  SYNCS.EXCH.64 URZ, [UR4+0x30], UR8 ;  /* 0x0000300804ff75b2 */ /* 0x0024620008000100 */
[----:B------:R2:W1:Y:S01]  /*07a0*/  SYNCS.EXCH.64 URZ, [UR4+0x40], UR6 ;  /* 0x0000400604ff75b2 */ /* 0x0004620008000100 */
[----:B------:R2:W1:Y:S01]  /*07b0*/  SYNCS.EXCH.64 URZ, [UR4+0x38], UR8 ;  /* 0x0000380804ff75b2 */ /* 0x0004620008000100 */
[----:B------:R2:W1:Y:S02]  /*07c0*/  SYNCS.EXCH.64 URZ, [UR4+0x48], UR6 ;  /* 0x0000480604ff75b2 */ /* 0x0004640008000100 */
[----:B--2---:R-:W-:Y:S01]  /*07d0*/  NOP ;  /* 0x0000000000007918 */ /* 0x004fe20000000000 */
.L_x_10:
[----:B------:R-:W2:Y:S01]  /*07e0*/  SHFL.IDX PT, R2, R85, RZ, 0x1f ;  /* 0x00001fff55027589 */ /* 0x000ea200000e0000 */
[----:B------:R-:W-:Y:S01]  /*07f0*/  NOP ;  /* 0x0000000000007918 */ /* 0x000fe20000000000 */
[----:B--2---:R-:W-:-:S13]  /*0800*/  ISETP.NE.AND P0, PT, R2, 0x3, PT ;  /* 0x000000030200780c */ /* 0x004fda0003f05270 */
[----:B------:R-:W-:Y:S05]  /*0810*/  @P0 BRA `(.L_x_11) ;  /* 0x0000000000300947 */ /* 0x000fea0003800000 */
[----:B-1----:R-:W1:Y:S01]  /*0820*/  S2UR UR6, SR_CgaCtaId ;  /* 0x00000000000679c3 */ /* 0x002e620000008800 */
[----:B------:R-:W-:Y:S01]  /*0830*/  UMOV UR4, 0x400 ;  /* 0x0000040000047882 */ /* 0x000fe20000000000 */
[----:B------:R-:W-:Y:S01]  /*0840*/  UMOV UR5, 0x20 ;  /* 0x0000002000057882 */ /* 0x000fe20000000000 */
[----:B------:R-:W-:Y:S01]  /*0850*/  ELECT P0, URZ, PT ;  /* 0x0000000000ff782f */ /* 0x000fe20003800000 */
[----:B-1----:R-:W-:Y:S02]  /*0860*/  ULEA UR6, UR6, UR4, 0x18 ;  /* 0x0000000406067291 */ /* 0x002fe4000f8ec0ff */
[----:B------:R-:W-:-:S04]  /*0870*/  UIADD3 UR4, UPT, UPT, -UR5, 0x100000, URZ ;  /* 0x0010000005047890 */ /* 0x000fc8000fffe1ff */
[----:B------:R-:W-:Y:S02]  /*0880*/  USHF.L.U32 UR5, UR4, 0xb, URZ ;  /* 0x0000000b04057899 */ /* 0x000fe400080006ff */
[----:B------:R-:W-:Y:S01]  /*0890*/  USHF.L.U32 UR4, UR4, 0x1, URZ ;  /* 0x0000000104047899 */ /* 0x000fe200080006ff */
[----:B------:R-:W1:Y:S11]  /*08a0*/  FENCE.VIEW.ASYNC.S ;  /* 0x00000000000073c6 */ /* 0x000e760000000000 */
[----:B-1----:R2:W1:Y:S01]  /*08b0*/  SYNCS.EXCH.64 URZ, [UR6+0x50], UR4 ;  /* 0x0000500406ff75b2 */ /* 0x0024620008000100 */
[----:B------:R2:W1:Y:S02]  /*08c0*/  SYNCS.EXCH.64 URZ, [UR6+0x58], UR4 ;  /* 0x0000580406ff75b2 */ /* 0x0004640008000100 */
[----:B--2---:R-:W-:Y:S01]  /*08d0*/  NOP ;  /* 0x0000000000007918 */ /* 0x004fe20000000000 */
.L_x_11:
[----:B------:R-:W2:Y:S01]  /*08e0*/  SHFL.IDX PT, R2, R85, RZ, 0x1f ;  /* 0x00001fff55027589 */ /* 0x000ea200000e0000 */
[----:B------:R-:W-:Y:S01]  /*08f0*/  NOP ;  /* 0x0000000000007918 */ /* 0x000fe20000000000 */
[----:B--2---:R-:W-:-:S13]  /*0900*/  ISETP.NE.AND P0, PT, R2, 0x4, PT ;  /* 0x000000040200780c */ /* 0x004fda0003f05270 */
[----:B------:R-:W-:Y:S05]  /*0910*/  @P0 BRA `(.L_x_12) ;  /* 0x00000000004c0947 */ /* 0x000fea0003800000 */
[----:B-1----:R-:W1:Y:S01]  /*0920*/  S2UR UR6, SR_CgaCtaId ;  /* 0x00000000000679c3 */ /* 0x002e620000008800 */
[----:B------:R-:W-:Y:S01]  /*0930*/  UMOV UR4, 0x3a0 ;  /* 0x000003a000047882 */ /* 0x000fe20000000000 */
[----:B------:R-:W-:Y:S01]  /*0940*/  UMOV UR5, 0x400 ;  /* 0x0000040000057882 */ /* 0x000fe20000000000 */
[----:B------:R-:W-:Y:S01]  /*0950*/  USEL UR4, UR4, 0x320, UP3 ;  /* 0x0000032004047887 */ /* 0x000fe20009800000 */
[----:B------:R-:W-:Y:S01]  /*0960*/  UMOV UR8, 0x1 ;  /* 0x0000000100087882 */ /* 0x000fe20000000000 */
[----:B------:R-:W-:Y:S01]  /*0970*/  ELECT P0, URZ, PT ;  /* 0x0000000000ff782f */ /* 0x000fe20003800000 */
[----:B------:R-:W-:-:S04]  /*0980*/  UIADD3 UR8, UPT, UPT, -UR8, 0x100000, URZ ;  /* 0x0010000008087890 */ /* 0x000fc8000fffe1ff */
[----:B------:R-:W-:Y:S02]  /*0990*/  USHF.L.U32 UR9, UR8, 0xb, URZ ;  /* 0x0000000b08097899 */ /* 0x000fe400080006ff */
[----:B------:R-:W-:Y:S02]  /*09a0*/  USHF.L.U32 UR8, UR8, 0x1, URZ ;  /* 0x0000000108087899 */ /* 0x000fe400080006ff */
[----:B-1----:R-:W-:Y:S02]  /*09b0*/  ULEA UR6, UR6, UR5, 0x18 ;  /* 0x0000000506067291 */ /* 0x002fe4000f8ec0ff */
[----:B------:R-:W-:-:S04]  /*09c0*/  UIADD3 UR4, UPT, UPT, -UR4, 0x100000, URZ ;  /* 0x0010000004047890 */ /* 0x000fc8000fffe1ff */
[----:B------:R-:W-:Y:S02]  /*09d0*/  USHF.L.U32 UR5, UR4, 0xb, URZ ;  /* 0x0000000b04057899 */ /* 0x000fe400080006ff */
[----:B------:R-:W-:Y:S01]  /*09e0*/  USHF.L.U32 UR4, UR4, 0x1, URZ ;  /* 0x0000000104047899 */ /* 0x000fe200080006ff */
[----:B------:R-:W1:Y:S03]  /*09f0*/  FENCE.VIEW.ASYNC.S ;  /* 0x00000000000073c6 */ /* 0x000e660000000000 */
[----:B-1----:R2:W1:Y:S08]  /*0a00*/  SYNCS.EXCH.64 URZ, [UR6+0x60], UR8 ;  /* 0x0000600806ff75b2 */ /* 0x0024700008000100 */
[----:B------:R2:W1:Y:S01]  /*0a10*/  SYNCS.EXCH.64 URZ, [UR6+0x70], UR4 ;  /* 0x0000700406ff75b2 */ /* 0x0004620008000100 */
[----:B------:R2:W1:Y:S01]  /*0a20*/  SYNCS.EXCH.64 URZ, [UR6+0x68], UR8 ;  /* 0x0000680806ff75b2 */ /* 0x0004620008000100 */
[----:B------:R2:W1:Y:S02]  /*0a30*/  SYNCS.EXCH.64 URZ, [UR6+0x78], UR4 ;  /* 0x0000780406ff75b2 */ /* 0x0004640008000100 */
[----:B--2---:R-:W-:Y:S01]  /*0a40*/  NOP ;  /* 0x0000000000007918 */ /* 0x004fe20000000000 */
.L_x_12:
        /* <DEDUP_REMOVED lines=20> */
[----:B------:R2:W1:Y:S01]  /*0b90*/  SYNCS.EXCH.64 URZ, [UR4+0xa8], UR6 ;  /* 0x0000a80604ff75b2 */ /* 0x0004620008000100 */
[----:B------:R2:W1:Y:S01]  /*0ba0*/  SYNCS.EXCH.64 URZ, [UR4+0x90], UR8 ;  /* 0x0000900804ff75b2 */ /* 0x0004620008000100 */
[----:B------:R2:W1:Y:S01]  /*0bb0*/  SYNCS.EXCH.64 URZ, [UR4+0xb0], UR6 ;  /* 0x0000b00604ff75b2 */ /* 0x0004620008000100 */
[----:B------:R2:W1:Y:S01]  /*0bc0*/  SYNCS.EXCH.64 URZ, [UR4+0x98], UR8 ;  /* 0x0000980804ff75b2 */ /* 0x0004620008000100 */
[----:B------:R2:W1:Y:S02]  /*0bd0*/  SYNCS.EXCH.64 URZ, [UR4+0xb8], UR6 ;  /* 0x0000b80604ff75b2 */ /* 0x0004640008000100 */
[----:B--2---:R-:W-:Y:S01]  /*0be0*/  NOP ;  /* 0x0000000000007918 */ /* 0x004fe20000000000 */
.L_x_13:
[----:B------:R-:W2:Y:S01]  /*0bf0*/  SHFL.IDX PT, R2, R85, RZ, 0x1f ;  /* 0x00001fff55027589 */ /* 0x000ea200000e0000 */
[----:B------:R-:W-:Y:S01]  /*0c00*/  NOP ;  /* 0x0000000000007918 */ /* 0x000fe20000000000 */
[----:B--2---:R-:W-:-:S13]  /*0c10*/  ISETP.NE.AND P0, PT, R2, 0x3, PT ;  /* 0x000000030200780c */ /* 0x004fda0003f05270 */
[----:B------:R-:W-:Y:S05]  /*0c20*/  @P0 BRA `(.L_x_14) ;  /* 0x0000000000380947 */ /* 0x000fea0003800000 */
[----:B------:R-:W2:Y:S01]  /*0c30*/  S2UR UR5, SR_CgaCtaId ;  /* 0x00000000000579c3 */ /* 0x000ea20000008800 */
[----:B-1----:R-:W-:Y:S01]  /*0c40*/  UMOV UR4, 0x400 ;  /* 0x0000040000047882 */ /* 0x002fe20000000000 */
[----:B------:R-:W-:Y:S01]  /*0c50*/  UMOV UR6, 0x20 ;  /* 0x0000002000067882 */ /* 0x000fe20000000000 */
[----:B------:R-:W-:Y:S01]  /*0c60*/  ELECT P0, URZ, PT ;  /* 0x0000000000ff782f */ /* 0x000fe20003800000 */
[----:B------:R-:W-:-:S04]  /*0c70*/  UIADD3 UR6, UPT, UPT, -UR6, 0x100000, URZ ;  /* 0x0010000006067890 */ /* 0x000fc8000fffe1ff */
[----:B------:R-:W-:Y:S02]  /*0c80*/  USHF.L.U32 UR7, UR6, 0xb, URZ ;  /* 0x0000000b06077899 */ /* 0x000fe400080006ff */
[----:B------:R-:W-:Y:S02]  /*0c90*/  USHF.L.U32 UR6, UR6, 0x1, URZ ;  /* 0x0000000106067899 */ /* 0x000fe400080006ff */
[----:B--2---:R-:W-:Y:S01]  /*0ca0*/  ULEA UR4, UR5, UR4, 0x18 ;  /* 0x0000000405047291 */ /* 0x004fe2000f8ec0ff */
[----:B------:R-:W1:Y:S11]  /*0cb0*/  FENCE.VIEW.ASYNC.S ;  /* 0x00000000000073c6 */ /* 0x000e760000000000 */
[----:B-1----:R2:W1:Y:S01]  /*0cc0*/  SYNCS.EXCH.64 URZ, [UR4+0xc0], UR6 ;  /* 0x0000c00604ff75b2 */ /* 0x0024620008000100 */
[----:B------:R2:W1:Y:S01]  /*0cd0*/  SYNCS.EXCH.64 URZ, [UR4+0xd0], UR6 ;  /* 0x0000d00604ff75b2 */ /* 0x0004620008000100 */
[----:B------:R2:W1:Y:S01]  /*0ce0*/  SYNCS.EXCH.64 URZ, [UR4+0xc8], UR6 ;  /* 0x0000c80604ff75b2 */ /* 0x0004620008000100 */
[----:B------:R2:W1:Y:S02]  /*0cf0*/  SYNCS.EXCH.64 URZ, [UR4+0xd8], UR6 ;  /* 0x0000d80604ff75b2 */ /* 0x0004640008000100 */
[----:B--2---:R-:W-:Y:S01]  /*0d00*/  NOP ;  /* 0x0000000000007918 */ /* 0x004fe20000000000 */
.L_x_14:
[----:B-1----:R-:W1:Y:S01]  /*0d10*/  LDCU UR4, c[0x0][0x36c] ;  /* 0x00006d80ff0477ac */ /* 0x002e620008000800 */
[----:B------:R-:W-:Y:S01]  /*0d20*/  ISETP.NE.OR P3, PT, R0, 0x2, !P3 ;  /* 0x000000020000780c */ /* 0x000fe20005f65670 */
[----:B------:R-:W-:Y:S01]  /*0d30*/  NOP ;  /* 0x0000000000007918 */ /* 0x000fe20000000000 */
[----:B------:R-:W-:Y:S01]  /*0d40*/  LOP3.LUT R0, R93, 0x1f, RZ, 0xc0, !PT ;  /* 0x0000001f5d007812 */ /* 0x000fe200078ec0ff */
[----:B------:R-:W-:Y:S02]  /*0d50*/  UISETP.NE.AND UP4, UPT, UR17, URZ, UPT ;  /* 0x000000ff1100728c */ /* 0x000fe4000bf85270 */
[----:B-1----:R-:W-:-:S09]  /*0d60*/  UISETP.EQ.U32.AND UP5, UPT, UR4, 0x1, UPT ;  /* 0x000000010400788c */ /* 0x002fd2000bfa2070 */
[----:B------:R-:W-:Y:S05]  /*0d70*/  BRA.U !UP5, `(.L_x_15) ;  /* 0x000000010d087547 */ /* 0x000fea000b800000 */
[----:B---34-:R-:W-:Y:S01]  /*0d80*/  UCGABAR_ARV ;  /* 0x00000000000079c7 */ /* 0x018fe20008000000 */
[----:B------:R-:W-:Y:S05]  /*0d90*/  BRA `(.L_x_16) ;  /* 0x0000000000047947 */ /* 0x000fea0003800000 */
.L_x_15:
[----:B---34-:R-:W-:Y:S01]  /*0da0*/  NOP ;  /* 0x0000000000007918 */ /* 0x018fe20000000000 */
.L_x_16:
[----:B------:R-:W1:Y:S01]  /*0db0*/  S2UR UR16, SR_CTAID.X ;  /* 0x00000000001079c3 */ /* 0x000e620000002500 */
[----:B------:R-:W-:-:S05]  /*0dc0*/  CS2R.32 R3, SR_CgaSize ;  /* 0x0000000000037805 */ /* 0x000fca0000008a00 */
[----:B------:R-:W-:-:S05]  /*0dd0*/  IMAD R3, R3, -0xa0, RZ ;  /* 0xffffff6003037824 */ /* 0x000fca00078e02ff */
[----:B------:R-:W-:-:S14]  /*0de0*/  R2UR UR5, R3 ;  /* 0x00000000030572ca */ /* 0x000fdc00000e0000 */
[----:B------:R-:W2:Y:S01]  /*0df0*/  LDCU UR5, c[0x0][UR5+0x2b0] ;  /* 0x00005600050577ac */ /* 0x000ea20008000800 */
[----:B------:R-:W-:-:S05]  /*0e00*/  CS2R.32 R3, SR_CgaSize ;  /* 0x0000000000037805 */ /* 0x000fca0000008a00 */
[----:B------:R-:W-:-:S05]  /*0e10*/  IMAD R3, R3, -0xa0, RZ ;  /* 0xffffff6003037824 */ /* 0x000fca00078e02ff */
[----:B------:R-:W-:-:S14]  /*0e20*/  R2UR UR4, R3 ;  /* 0x00000000030472ca */ /* 0x000fdc00000e0000 */
[----:B------:R-:W3:Y:S01]  /*0e30*/  LDCU UR4, c[0x0][UR4+0x2b4] ;  /* 0x00005680040477ac */ /* 0x000ee20008000800 */
[----:B------:R-:W4:Y:S01]  /*0e40*/  S2UR UR20, SR_CTAID.Y ;  /* 0x00000000001479c3 */ /* 0x000f220000002600 */
[----:B------:R-:W-:-:S05]  /*0e50*/  CS2R.32 R3, SR_CgaSize ;  /* 0x0000000000037805 */ /* 0x000fca0000008a00 */
[----:B------:R-:W-:-:S05]  /*0e60*/  IMAD R3, R3, -0xa0, RZ ;  /* 0xffffff6003037824 */ /* 0x000fca00078e02ff */
[----:B------:R-:W-:-:S14]  /*0e70*/  R2UR UR59, R3 ;  /* 0x00000000033b72ca */ /* 0x000fdc00000e0000 */
[----:B------:R-:W3:Y:S01]  /*0e80*/  LDCU UR59, c[0x0][UR59+0x2a0] ;  /* 0x000054003b3b77ac */ /* 0x000ee20008000800 */
[----:B------:R-:W-:-:S05]  /*0e90*/  CS2R.32 R3, SR_CgaSize ;  /* 0x0000000000037805 */ /* 0x000fca0000008a00 */
[----:B------:R-:W-:-:S05]  /*0ea0*/  IMAD R3, R3, -0xa0, RZ ;  /* 0xffffff6003037824 */ /* 0x000fca00078e02ff */
[----:B------:R-:W-:-:S14]  /*0eb0*/  R2UR UR62, R3 ;  /* 0x00000000033e72ca */ /* 0x000fdc00000e0000 */
[----:B------:R-:W3:Y:S01]  /*0ec0*/  LDCU UR62, c[0x0][UR62+0x2a4] ;  /* 0x000054803e3e77ac */ /* 0x000ee20008000800 */
[----:B------:R-:W3:Y:S01]  /*0ed0*/  S2UR UR7, SR_CgaCtaId ;  /* 0x00000000000779c3 */ /* 0x000ee20000008800 */
[----:B------:R-:W3:Y:S01]  /*0ee0*/  LDCU UR21, c[0x0][0xb24] ;  /* 0x00016480ff1577ac */ /* 0x000ee20008000800 */
[----:B------:R-:W3:Y:S01]  /*0ef0*/  LDCU UR42, c[0x0][0xb24] ;  /* 0x00016480ff2a77ac */ /* 0x000ee20008000800 */
[----:B-1----:R-:W-:Y:S01]  /*0f00*/  I2FP.F32.U32 R3, UR16 ;  /* 0x0000001000037c45 */ /* 0x002fe20008201000 */
[----:B------:R-:W1:Y:S04]  /*0f10*/  LDCU UR29, c[0x0][0xb30] ;  /* 0x00016600ff1d77ac */ /* 0x000e680008000800 */
[----:B--2---:R-:W-:Y:S01]  /*0f20*/  FMUL R3, R3, UR5 ;  /* 0x0000000503037c20 */ /* 0x004fe20008400000 */
[----:B------:R-:W-:Y:S01]  /*0f30*/  UMOV UR34, 0x5 ;  /* 0x0000000500227882 */ /* 0x000fe20000000000 */
[----:B----4-:R-:W-:-:S04]  /*0f40*/  I2FP.F32.U32 R2, UR20 ;  /* 0x0000001400027c45 */ /* 0x010fc80008201000 */
[----:B------:R-:W2:Y:S01]  /*0f50*/  F2I.U32.TRUNC.NTZ R3, R3 ;  /* 0x0000000300037305 */ /* 0x000ea2000020f000 */
[----:B---3--:R-:W-:Y:S01]  /*0f60*/  FMUL R2, R2, UR4 ;  /* 0x0000000402027c20 */ /* 0x008fe20008400000 */
[----:B------:R-:W-:Y:S02]  /*0f70*/  ULOP3.LUT UR5, UR7, 0x2, URZ, 0xc0, !UPT ;  /* 0x0000000207057892 */ /* 0x000fe4000f8ec0ff */
[----:B------:R-:W-:-:S04]  /*0f80*/  ULOP3.LUT UR49, UR7, 0x1, URZ, 0xc0, !UPT ;  /* 0x0000000107317892 */ /* 0x000fc8000f8ec0ff */
[----:B------:R-:W3:Y:S01]  /*0f90*/  F2I.U32.TRUNC.NTZ R2, R2 ;  /* 0x0000000200027305 */ /* 0x000ee2000020f000 */
[----:B------:R-:W-:Y:S02]  /*0fa0*/  UISETP.GT.U32.AND UP0, UPT, UR5, 0xffff, UPT ;  /* 0x0000ffff0500788c */ /* 0x000fe4000bf04070 */
[----:B------:R-:W-:Y:S02]  /*0fb0*/  UISETP.GT.U32.AND UP1, UPT, UR49, 0xffff, UPT ;  /* 0x0000ffff3100788c */ /* 0x000fe4000bf24070 */
[----:B------:R-:W-:Y:S01]  /*0fc0*/  USEL UR26, UR5, 0xffff, !UP0 ;  /* 0x0000ffff051a7887 */ /* 0x000fe2000c000000 */
[----:B--2---:R-:W-:Y:S01]  /*0fd0*/  R2UR UR4, R3 ;  /* 0x00000000030472ca */ /* 0x004fe200000e0000 */
[----:B------:R-:W-:Y:S02]  /*0fe0*/  USHF.R.U32.HI UR32, URZ, 0x1, UR7 ;  /* 0x00000001ff207899 */ /* 0x000fe40008011607 */
[----:B------:R-:W-:Y:S02]  /*0ff0*/  USHF.L.U32 UR31, UR7, 0xb, URZ ;  /* 0x0000000b071f7899 */ /* 0x000fe400080006ff */
[----:B------:R-:W-:-:S02]  /*1000*/  USHF.L.U32 UR30, UR7, 0xd, URZ ;  /* 0x0000000d071e7899 */ /* 0x000fc400080006ff */
[----:B------:R-:W-:Y:S01]  /*1010*/  USEL UR27, UR49, 0xffff, !UP1 ;  /* 0x0000ffff311b7887 */ /* 0x000fe2000c800000 */
[----:B---3--:R-:W-:Y:S02]  /*1020*/  R2UR UR6, R2 ;  /* 0x00000000020672ca */ /* 0x008fe400000e0000 */
[----:B------:R-:W-:-:S03]  /*1030*/  PRMT R2, RZ, 0x7610, R2 ;  /* 0x00007610ff027816 */ /* 0x000fc60000000002 */
[----:B------:R-:W-:-:S04]  /*1040*/  UIADD3 UR5, UPT, UPT, -UR4, URZ, URZ ;  /* 0x000000ff04057290 */ /* 0x000fc8000fffe1ff */
[----:B------:R-:W-:-:S04]  /*1050*/  UIMAD UR59, UR59, UR5, UR16 ;  /* 0x000000053b3b72a4 */ /* 0x000fc8000f8e0210 */
[----:B------:R-:W-:-:S04]  /*1060*/  UIADD3 UR4, UPT, UPT, -UR6, URZ, URZ ;  /* 0x000000ff06047290 */ /* 0x000fc8000fffe1ff */
[----:B------:R-:W-:Y:S01]  /*1070*/  UIMAD UR62, UR62, UR4, UR20 ;  /* 0x000000043e3e72a4 */ /* 0x000fe2000f8e0214 */
[----:B-1----:R-:W-:Y:S11]  /*1080*/  BRA.U UP4, `(.L_x_17) ;  /* 0x00000001043c7547 */ /* 0x002ff6000b800000 */
[----:B------:R-:W-:Y:S02]  /*1090*/  UISETP.NE.AND UP0, UPT, UR62, URZ, UPT ;  /* 0x000000ff3e00728c */ /* 0x000fe4000bf05270 */
[----:B------:R-:W-:Y:S02]  /*10a0*/  UISETP.NE.AND UP1, UPT, UR62, 0x1, UPT ;  /* 0x000000013e00788c */ /* 0x000fe4000bf25270 */
[----:B------:R-:W-:Y:S02]  /*10b0*/  UISETP.NE.AND UP2, UPT, UR59, URZ, UP0 ;  /* 0x000000ff3b00728c */ /* 0x000fe40008745270 */
[----:B------:R-:W-:Y:S02]  /*10c0*/  USEL UR4, URZ, 0x2, UP0 ;  /* 0x00000002ff047887 */ /* 0x000fe40008000000 */
[----:B------:R-:W-:Y:S02]  /*10d0*/  USEL UR8, URZ, 0x1, UP2 ;  /* 0x00000001ff087887 */ /* 0x000fe40009000000 */
[----:B------:R-:W-:-:S02]  /*10e0*/  UISETP.NE.AND UP2, UPT, UR59, URZ, UPT ;  /* 0x000000ff3b00728c */ /* 0x000fc4000bf45270 */
[----:B------:R-:W-:Y:S02]  /*10f0*/  USEL UR5, URZ, 0x4, UP1 ;  /* 0x00000004ff057887 */ /* 0x000fe40008800000 */
[----:B------:R-:W-:Y:S02]  /*1100*/  UISETP.NE.AND UP0, UPT, UR59, 0x1, UPT ;  /* 0x000000013b00788c */ /* 0x000fe4000bf05270 */
[----:B------:R-:W-:Y:S02]  /*1110*/  USEL UR6, URZ, 0x8, UP1 ;  /* 0x00000008ff067887 */ /* 0x000fe40008800000 */
[----:B------:R-:W-:Y:S02]  /*1120*/  USEL UR7, UR5, 0x4, UP2 ;  /* 0x0000000405077887 */ /* 0x000fe40009000000 */
[----:B------:R-:W-:Y:S02]  /*1130*/  USEL UR4, UR4, 0x2, UP0 ;  /* 0x0000000204047887 */ /* 0x000fe40008000000 */
[----:B------:R-:W-:-:S02]  /*1140*/  USEL UR5, UR6, 0x8, UP0 ;  /* 0x0000000806057887 */ /* 0x000fc40008000000 */
[----:B------:R-:W-:-:S04]  /*1150*/  UIADD3 UR4, UPT, UPT, UR4, UR7, UR8 ;  /* 0x0000000704047290 */ /* 0x000fc8000fffe008 */
[----:B------:R-:W-:-:S06]  /*1160*/  UIADD3 UR4, UPT, UPT, UR4, UR5, URZ ;  /* 0x0000000504047290 */ /* 0x000fcc000fffe0ff */
[----:B------:R-:W-:-:S07]  /*1170*/  MOV R2, UR4 ;  /* 0x0000000400027c02 */ /* 0x000fce0008000f00 */
.L_x_17:
[----:B------:R-:W1:Y:S01]  /*1180*/  S2UR UR36, SR_CTAID.Z ;  /* 0x00000000002479c3 */ /* 0x000e620000002700 */
[----:B------:R-:W-:Y:S01]  /*1190*/  UISETP.GE.AND UP0, UPT, UR21, 0x1, UPT ;  /* 0x000000011500788c */ /* 0x000fe2000bf06270 */
[----:B------:R-:W-:-:S08]  /*11a0*/  UMOV UR33, 0x3 ;  /* 0x0000000300217882 */ /* 0x000fd00000000000 */
[----:B------:R-:W-:Y:S05]  /*11b0*/  BRA.U !UP0, `(.L_x_18) ;  /* 0x0000000108d47547 */ /* 0x000fea000b800000 */
[----:B------:R-:W2:Y:S01]  /*11c0*/  LDCU.128 UR12, c[0x0][0xb10] ;  /* 0x00016200ff0c77ac */ /* 0x000ea20008000c00 */
[----:B------:R-:W3:Y:S01]  /*11d0*/  LDCU UR6, c[0x0][0x370] ;  /* 0x00006e00ff0677ac */ /* 0x000ee20008000800 */
[----:B------:R-:W4:Y:S01]  /*11e0*/  LDCU UR5, c[0x0][0x374] ;  /* 0x00006e80ff0577ac */ /* 0x000f220008000800 */
[----:B------:R-:W1:Y:S01]  /*11f0*/  LDCU UR28, c[0x0][0xb0c] ;  /* 0x00016180ff1c77ac */ /* 0x000e620008000800 */
[----:B------:R-:W1:Y:S01]  /*1200*/  LDCU UR4, c[0x0][0xb20] ;  /* 0x00016400ff0477ac */ /* 0x000e620008000800 */
[----:B------:R-:W1:Y:S01]  /*1210*/  LDCU.64 UR8, c[0x0][0xb28] ;  /* 0x00016500ff0877ac */ /* 0x000e620008000a00 */
[----:B--2---:R-:W-:Y:S02]  /*1220*/  UISETP.NE.AND UP0, UPT, UR14, 0x1, UPT ;  /* 0x000000010e00788c */ /* 0x004fe4000bf05270 */
[----:B----4-:R-:W-:Y:S02]  /*1230*/  UIMAD.WIDE.U32 UR10, UR5, UR15, URZ ;  /* 0x0000000f050a72a5 */ /* 0x010fe4000f8e00ff */
[----:B---3--:R-:W-:-:S02]  /*1240*/  UIMAD.WIDE.U32 UR22, UR6, UR12, URZ ;  /* 0x0000000c061672a5 */ /* 0x008fc4000f8e00ff */
[----:B-1----:R-:W-:Y:S02]  /*1250*/  UISETP.NE.AND UP1, UPT, UR28, 0x1, UPT ;  /* 0x000000011c00788c */ /* 0x002fe4000bf25270 */
[----:B------:R-:W-:Y:S01]  /*1260*/  UISETP.NE.AND UP2, UPT, UR21, 0x1, UPT ;  /* 0x000000011500788c */ /* 0x000fe2000bf45270 */
[----:B------:R-:W-:Y:S02]  /*1270*/  UMOV UR10, UR11 ;  /* 0x0000000b000a7c82 */ /* 0x000fe40008000000 */
[----:B------:R-:W-:Y:S01]  /*1280*/  UMOV UR22, UR23 ;  /* 0x0000001700167c82 */ /* 0x000fe20008000000 */
[----:B------:R-:W-:Y:S02]  /*1290*/  @UP0 USHF.R.U32.HI UR5, URZ, UR4, UR10 ;  /* 0x00000004ff050299 */ /* 0x000fe4000801160a */
[----:B------:R-:W-:Y:S02]  /*12a0*/  UIMAD.WIDE.U32 UR24, UR20, UR15, URZ ;  /* 0x0000000f141872a5 */ /* 0x000fe4000f8e00ff */
[----:B------:R-:W-:-:S02]  /*12b0*/  UIMAD.WIDE.U32 UR10, UR5, UR8, URZ ;  /* 0x00000008050a72a5 */ /* 0x000fc4000f8e00ff */
[----:B------:R-:W-:Y:S02]  /*12c0*/  @UP1 USHF.R.U32.HI UR6, URZ, UR13, UR22 ;  /* 0x0000000dff061299 */ /* 0x000fe40008011616 */
[----:B------:R-:W-:Y:S02]  /*12d0*/  UIMAD.WIDE.U32 UR18, UR16, UR12, URZ ;  /* 0x0000000c101272a5 */ /* 0x000fe4000f8e00ff */
[----:B------:R-:W-:Y:S01]  /*12e0*/  UIMAD.WIDE.U32 UR22, UR6, UR8, URZ ;  /* 0x00000008061672a5 */ /* 0x000fe2000f8e00ff */
[----:B------:R-:W-:Y:S01]  /*12f0*/  UMOV UR24, UR25 ;  /* 0x0000001900187c82 */ /* 0x000fe20008000000 */
[----:B------:R-:W-:Y:S01]  /*1300*/  UMOV UR10, UR11 ;  /* 0x0000000b000a7c82 */ /* 0x000fe20008000000 */
[----:B------:R-:W-:Y:S02]  /*1310*/  USHF.R.U32.HI UR24, URZ, UR4, UR24 ;  /* 0x00000004ff187299 */ /* 0x000fe40008011618 */
[----:B------:R-:W-:Y:S02]  /*1320*/  @UP2 USHF.R.U32.HI UR5, URZ, UR9, UR10 ;  /* 0x00000009ff052299 */ /* 0x000fe4000801160a */
[----:B------:R-:W-:Y:S01]  /*1330*/  UMOV UR7, UR23 ;  /* 0x0000001700077c82 */ /* 0x000fe20008000000 */
[----:B------:R-:W-:Y:S01]  /*1340*/  UMOV UR18, UR19 ;  /* 0x0000001300127c82 */ /* 0x000fe20008000000 */
[----:B------:R-:W-:-:S02]  /*1350*/  @UP2 USHF.R.U32.HI UR6, URZ, UR9, UR7 ;  /* 0x00000009ff062299 */ /* 0x000fc40008011607 */
[----:B------:R-:W-:Y:S02]  /*1360*/  USHF.R.U32.HI UR18, URZ, UR13, UR18 ;  /* 0x0000000dff127299 */ /* 0x000fe40008011612 */
[----:B------:R-:W-:Y:S02]  /*1370*/  USEL UR4, UR20, UR24, !UP0 ;  /* 0x0000001814047287 */ /* 0x000fe4000c000000 */
[----:B------:R-:W-:Y:S02]  /*1380*/  UIMAD UR7, UR5, UR21, URZ ;  /* 0x00000015050772a4 */ /* 0x000fe4000f8e02ff */
[----:B------:R-:W-:Y:S02]  /*1390*/  USEL UR5, UR16, UR18, !UP1 ;  /* 0x0000001210057287 */ /* 0x000fe4000c800000 */
[----:B------:R-:W-:Y:S02]  /*13a0*/  UIMAD UR12, UR6, UR21, URZ ;  /* 0x00000015060c72a4 */ /* 0x000fe4000f8e02ff */
[----:B------:R-:W-:-:S02]  /*13b0*/  UISETP.GE.AND UP0, UPT, UR4, UR7, UPT ;  /* 0x000000070400728c */ /* 0x000fc4000bf06270 */
[----:B------:R-:W-:Y:S02]  /*13c0*/  UIMAD.WIDE.U32 UR10, UR4, UR8, URZ ;  /* 0x00000008040a72a5 */ /* 0x000fe4000f8e00ff */
[----:B------:R-:W-:Y:S02]  /*13d0*/  UISETP.GE.OR UP0, UPT, UR5, UR12, UP0 ;  /* 0x0000000c0500728c */ /* 0x000fe40008706670 */
[----:B------:R-:W-:Y:S02]  /*13e0*/  UIMAD.WIDE.U32 UR12, UR5, UR8, URZ ;  /* 0x00000008050c72a5 */ /* 0x000fe4000f8e00ff */
[----:B------:R-:W-:Y:S01]  /*13f0*/  UIADD3 UR10, UPT, UPT, -UR4, URZ, URZ ;  /* 0x000000ff040a7290 */ /* 0x000fe2000fffe1ff */
[----:B------:R-:W-:Y:S01]  /*1400*/  UMOV UR8, UR11 ;  /* 0x0000000b00087c82 */ /* 0x000fe20008000000 */
[----:B------:R-:W-:Y:S02]  /*1410*/  UIADD3 UR11, UPT, UPT, -UR5, URZ, URZ ;  /* 0x000000ff050b7290 */ /* 0x000fe4000fffe1ff */
[----:B------:R-:W-:-:S03]  /*1420*/  USHF.R.U32.HI UR8, URZ, UR9, UR8 ;  /* 0x00000009ff087299 */ /* 0x000fc60008011608 */
[----:B------:R-:W-:Y:S01]  /*1430*/  @!UP0 UMOV UR7, UR13 ;  /* 0x0000000d00078c82 */ /* 0x000fe20008000000 */
[----:B------:R-:W-:Y:S02]  /*1440*/  UIMAD UR20, UR14, UR10, UR20 ;  /* 0x0000000a0e1472a4 */ /* 0x000fe4000f8e0214 */
[----:B------:R-:W-:Y:S02]  /*1450*/  USEL UR8, UR4, UR8, !UP2 ;  /* 0x0000000804087287 */ /* 0x000fe4000d000000 */
[----:B------:R-:W-:Y:S02]  /*1460*/  @!UP0 USHF.R.U32.HI UR7, URZ, UR9, UR7 ;  /* 0x00000009ff078299 */ /* 0x000fe40008011607 */
[----:B------:R-:W-:Y:S02]  /*1470*/  UIADD3 UR9, UPT, UPT, -UR8, URZ, URZ ;  /* 0x000000ff08097290 */ /* 0x000fe4000fffe1ff */
[----:B------:R-:W-:Y:S02]  /*1480*/  @!UP0 USEL UR7, UR5, UR7, !UP2 ;  /* 0x0000000705078287 */ /* 0x000fe4000d000000 */
[----:B------:R-:W-:-:S02]  /*1490*/  UIMAD UR9, UR21, UR9, UR4 ;  /* 0x00000009150972a4 */ /* 0x000fc4000f8e0204 */
[----:B------:R-:W-:Y:S02]  /*14a0*/  @!UP0 UIADD3 UR8, UPT, UPT, UR8, -UR7, URZ ;  /* 0x8000000708088290 */ /* 0x000fe4000fffe0ff */
[----:B------:R-:W-:Y:S02]  /*14b0*/  @!UP0 UIMAD UR6, UR9, UR6, UR7 ;  /* 0x00000006090682a4 */ /* 0x000fe4000f8e0207 */
[----:B------:R-:W-:Y:S02]  /*14c0*/  @!UP0 UIMAD UR4, UR8, UR21, UR5 ;  /* 0x00000015080482a4 */ /* 0x000fe4000f8e0205 */
[----:B------:R-:W-:Y:S02]  /*14d0*/  UIMAD UR16, UR28, UR11, UR16 ;  /* 0x0000000b1c1072a4 */ /* 0x000fe4000f8e0210 */
[----:B------:R-:W-:Y:S01]  /*14e0*/  UIMAD UR20, UR4, UR14, UR20 ;  /* 0x0000000e041472a4 */ /* 0x000fe2000f8e0214 */
[----:B------:R-:W-:Y:S02]  /*14f0*/  @!UP0 UMOV UR5, UR6 ;  /* 0x0000000600058c82 */ /* 0x000fe40008000000 */
[----:B------:R-:W-:-:S12]  /*1500*/  UIMAD UR16, UR5, UR28, UR16 ;  /* 0x0000001c051072a4 */ /* 0x000fd8000f8e0210 */
.L_x_18:
[----:B------:R-:W-:Y:S02]  /*1510*/  UISETP.NE.AND UP1, UPT, UR29, 0x1, UPT ;  /* 0x000000011d00788c */ /* 0x000fe4000bf25270 */
[----:B------:R-:W-:Y:S02]  /*1520*/  ULOP3.LUT UR27, UR27, 0xffff, URZ, 0xc0, !UPT ;  /* 0x0000ffff1b1b7892 */ /* 0x000fe4000f8ec0ff */
[----:B------:R-:W-:Y:S02]  /*1530*/  ULOP3.LUT UR26, UR26, 0xffff, URZ, 0xc0, !UPT ;  /* 0x0000ffff1a1a7892 */ /* 0x000fe4000f8ec0ff */
[----:B------:R-:W-:Y:S02]  /*1540*/  UISETP.NE.AND UP0, UPT, UR17, 0x2, UPT ;  /* 0x000000021100788c */ /* 0x000fe4000bf05270 */
[----:B------:R-:W-:Y:S02]  /*1550*/  ULOP3.LUT UR31, UR31, 0x1000, URZ, 0xc0, !UPT ;  /* 0x000010001f1f7892 */ /* 0x000fe4000f8ec0ff */
[----:B------:R-:W-:-:S02]  /*1560*/  ULOP3.LUT UR30, UR30, 0x2000, URZ, 0xc0, !UPT ;  /* 0x000020001e1e7892 */ /* 0x000fc4000f8ec0ff */
[----:B------:R-:W-:Y:S02]  /*1570*/  USHF.L.U32 UR27, UR34, UR27, URZ ;  /* 0x0000001b221b7299 */ /* 0x000fe400080006ff */
[----:B------:R-:W-:Y:S01]  /*1580*/  USHF.L.U32 UR26, UR33, UR26, URZ ;  /* 0x0000001a211a7299 */ /* 0x000fe200080006ff */
[----:B------:R-:W-:Y:S11]  /*1590*/  BRA.U UP1, `(.L_x_19) ;  /* 0x0000000101447547 */ /* 0x000ff6000b800000 */
[----:B------:R-:W2:Y:S01]  /*15a0*/  LDCU.128 UR8, c[0x0][0xb10] ;  /* 0x00016200ff0877ac */ /* 0x000ea20008000c00 */
[----:B------:R-:W3:Y:S01]  /*15b0*/  LDCU UR12, c[0x0][0xb0c] ;  /* 0x00016180ff0c77ac */ /* 0x000ee20008000800 */
[----:B------:R-:W4:Y:S01]  /*15c0*/  LDCU UR13, c[0x0][0xb20] ;  /* 0x00016400ff0d77ac */ /* 0x000f220008000800 */
[----:B--2---:R-:W-:Y:S02]  /*15d0*/  UIMAD.WIDE.U32 UR6, UR16, UR8, URZ ;  /* 0x00000008100672a5 */ /* 0x004fe4000f8e00ff */
[----:B------:R-:W-:Y:S02]  /*15e0*/  UIMAD.WIDE.U32 UR4, UR20, UR11, URZ ;  /* 0x0000000b140472a5 */ /* 0x000fe4000f8e00ff */
[----:B---3--:R-:W-:Y:S02]  /*15f0*/  UISETP.NE.AND UP2, UPT, UR12, 0x1, UPT ;  /* 0x000000010c00788c */ /* 0x008fe4000bf45270 */
[----:B------:R-:W-:Y:S01]  /*1600*/  UISETP.NE.AND UP1, UPT, UR10, 0x1, UPT ;  /* 0x000000010a00788c */ /* 0x000fe2000bf25270 */
[----:B------:R-:W-:-:S02]  /*1610*/  UMOV UR6, UR7 ;  /* 0x0000000700067c82 */ /* 0x000fc40008000000 */
[----:B------:R-:W-:Y:S01]  /*1620*/  UMOV UR4, UR5 ;  /* 0x0000000500047c82 */ /* 0x000fe20008000000 */
[----:B------:R-:W-:Y:S02]  /*1630*/  USHF.R.U32.HI UR6, URZ, UR9, UR6 ;  /* 0x00000009ff067299 */ /* 0x000fe40008011606 */
[----:B----4-:R-:W-:Y:S02]  /*1640*/  USHF.R.U32.HI UR4, URZ, UR13, UR4 ;  /* 0x0000000dff047299 */ /* 0x010fe40008011604 */
[----:B------:R-:W-:Y:S02]  /*1650*/  USEL UR5, UR16, UR6, !UP2 ;  /* 0x0000000610057287 */ /* 0x000fe4000d000000 */
[----:B------:R-:W-:-:S04]  /*1660*/  USEL UR4, UR20, UR4, !UP1 ;  /* 0x0000000414047287 */ /* 0x000fc8000c800000 */
[----:B------:R-:W-:Y:S02]  /*1670*/  UIADD3 UR6, UPT, UPT, UR5, -UR4, URZ ;  /* 0x8000000405067290 */ /* 0x000fe4000fffe0ff */
[----:B------:R-:W-:Y:S02]  /*1680*/  UIADD3 UR4, UPT, UPT, -UR5, UR4, URZ ;  /* 0x0000000405047290 */ /* 0x000fe4000fffe1ff */
[----:B------:R-:W-:Y:S02]  /*1690*/  UIMAD UR20, UR6, UR10, UR20 ;  /* 0x0000000a061472a4 */ /* 0x000fe4000f8e0214 */
[----:B------:R-:W-:-:S12]  /*16a0*/  UIMAD UR16, UR4, UR12, UR16 ;  /* 0x0000000c041072a4 */ /* 0x000fd8000f8e0210 */
.L_x_19:
[----:B------:R-:W-:Y:S05]  /*16b0*/  BRA.U !UP5, `(.L_x_20) ;  /* 0x000000010d0c7547 */ /* 0x000fea000b800000 */
[----:B------:R-:W-:Y:S01]  /*16c0*/  UCGABAR_WAIT ;  /* 0x0000000000007dc7 */ /* 0x000fe20008000000 */
[----:B------:R-:W-:Y:S01]  /*16d0*/  CCTL.IVALL ;  /* 0x00000000ff00798f */ /* 0x000fe20002000000 */
[----:B------:R-:W-:Y:S05]  /*16e0*/  BRA `(.L_x_21) ;  /* 0x0000000000047947 */ /* 0x000fea0003800000 */
.L_x_20:
[----:B------:R-:W-:Y:S06]  /*16f0*/  BAR.SYNC.DEFER_BLOCKING 0x0 ;  /* 0x0000000000007b1d */ /* 0x000fec0000010000 */
.L_x_21:
[----:B------:R-:W-:Y:S05]  /*1700*/  BRA.U UP0, `(.L_x_22) ;  /* 0x0000001100a07547 */ /* 0x000fea000b800000 */
[----:B------:R-:W2:Y:S01]  /*1710*/  LDCU UR7, c[0x0][0x38c] ;  /* 0x00007180ff0777ac */ /* 0x000ea20008000800 */
[----:B------:R-:W3:Y:S01]  /*1720*/  S2UR UR8, SR_CgaCtaId ;  /* 0x00000000000879c3 */ /* 0x000ee20000008800 */
[----:B------:R-:W-:Y:S01]  /*1730*/  PLOP3.LUT P1, PT, PT, PT, UP3, 0x80, 0x8 ;  /* 0x000000000008781c */ /* 0x000fe20003f2f038 */
[----:B------:R-:W-:Y:S01]  /*1740*/  IMAD.MOV.U32 R12, RZ, RZ, 0x1 ;  /* 0x00000001ff0c7424 */ /* 0x000fe200078e00ff */
[----:B------:R-:W-:Y:S01]  /*1750*/  UMOV UR21, 0x400 ;  /* 0x0000040000157882 */ /* 0x000fe20000000000 */
[----:B------:R-:W-:Y:S01]  /*1760*/  UISETP.NE.AND UP1, UPT, UR17, URZ, UPT ;  /* 0x000000ff1100728c */ /* 0x000fe2000bf25270 */
[----:B------:R-:W-:Y:S01]  /*1770*/  ISETP.EQ.OR P2, PT, R0, RZ, P3 ;  /* 0x000000ff0000720c */ /* 0x000fe20001f42670 */
[----:B------:R-:W-:Y:S01]  /*1780*/  USHF.L.U32 UR5, UR32, 0x5, URZ ;  /* 0x0000000520057899 */ /* 0x000fe200080006ff */
[----:B------:R-:W-:Y:S02]  /*1790*/  PLOP3.LUT P1, PT, P1, PT, PT, 0x8, 0x80 ;  /* 0x000000000080781c */ /* 0x000fe40000f2e170 */
[----:B------:R-:W-:Y:S01]  /*17a0*/  CS2R R10, SRZ ;  /* 0x00000000000a7805 */ /* 0x000fe2000001ff00 */
[----:B------:R-:W-:Y:S01]  /*17b0*/  IMAD.MOV.U32 R9, RZ, RZ, RZ ;  /* 0x000000ffff097224 */ /* 0x000fe200078e00ff */
[----:B------:R-:W4:Y:S01]  /*17c0*/  LDCU UR43, c[0x0][0x370] ;  /* 0x00006e00ff2b77ac */ /* 0x000f220008000800 */
[----:B------:R-:W-:Y:S01]  /*17d0*/  IMAD.MOV.U32 R8, RZ, RZ, 0x1 ;  /* 0x00000001ff087424 */ /* 0x000fe200078e00ff */
[----:B------:R-:W-:Y:S01]  /*17e0*/  USEL UR25, UR38, 0x2, UP1 ;  /* 0x0000000226197887 */ /* 0x000fe20008800000 */
[----:B------:R-:W1:Y:S01]  /*17f0*/  LDCU.64 UR28, c[0x0][0x348] ;  /* 0x00006900ff1c77ac */ /* 0x000e620008000a00 */
[----:B--2---:R-:W-:-:S02]  /*1800*/  UIADD3 UR6, UPT, UPT, UR7, 0x7f, URZ ;  /* 0x0000007f07067890 */ /* 0x004fc4000fffe0ff */
[----:B------:R-:W-:Y:S02]  /*1810*/  UIADD3 UR48, UPT, UPT, UR7, 0xfe, URZ ;  /* 0x000000fe07307890 */ /* 0x000fe4000fffe0ff */
[----:B------:R-:W-:Y:S02]  /*1820*/  USHF.R.S32.HI UR4, URZ, 0x1f, UR6 ;  /* 0x0000001fff047899 */ /* 0x000fe40008011406 */
[----:B---3--:R-:W-:Y:S02]  /*1830*/  ULEA UR21, UR8, UR21, 0x18 ;  /* 0x0000001508157291 */ /* 0x008fe4000f8ec0ff */
[----:B------:R-:W-:Y:S02]  /*1840*/  ULEA.HI UR4, UR4, UR6, URZ, 0x7 ;  /* 0x0000000604047291 */ /* 0x000fe4000f8f38ff */
[----:B------:R-:W-:Y:S02]  /*1850*/  UIADD3 UR6, UPT, UPT, UR7, -0x1, URZ ;  /* 0xffffffff07067890 */ /* 0x000fe4000fffe0ff */
[----:B------:R-:W-:-:S02]  /*1860*/  USHF.R.S32.HI UR45, URZ, 0x7, UR4 ;  /* 0x00000007ff2d7899 */ /* 0x000fc40008011404 */
[----:B------:R-:W-:Y:S02]  /*1870*/  UISETP.GE.U32.AND UP2, UPT, UR6, -0xff, UPT ;  /* 0xffffff010600788c */ /* 0x000fe4000bf46070 */
[----:B------:R-:W-:Y:S01]  /*1880*/  UISETP.LT.U32.AND UP0, UPT, UR45, 0x3, UPT ;  /* 0x000000032d00788c */ /* 0x000fe2000bf01070 */
[----:B------:R-:W2:Y:S03]  /*1890*/  LDCU UR41, c[0x0][0x374] ;  /* 0x00006e80ff2977ac */ /* 0x000ea60008000800 */
[----:B------:R-:W-:Y:S02]  /*18a0*/  USEL UR44, UR45, 0x3, UP0 ;  /* 0x000000032d2c7887 */ /* 0x000fe40008000000 */
[----:B------:R-:W-:Y:S02]  /*18b0*/  ULOP3.LUT UR46, UR5, 0x20, URZ, 0xe2, !UPT ;  /* 0x00000020052e7892 */ /* 0x000fe4000f8ee2ff */
[----:B------:R-:W-:-:S02]  /*18c0*/  UIADD3 UR24, UPT, UPT, UR44, -0x1, URZ ;  /* 0xffffffff2c187890 */ /* 0x000fc4000fffe0ff */
[----:B------:R-:W-:Y:S02]  /*18d0*/  @UP2 UIADD3 UR24, UPT, UPT, UR44, URZ, URZ ;  /* 0x000000ff2c182290 */ /* 0x000fe4000fffe0ff */
[----:B------:R-:W-:Y:S02]  /*18e0*/  UIADD3 UR38, UPT, UPT, UR21, 0x4400, UR31 ;  /* 0x0000440015267890 */ /* 0x000fe4000fffe01f */
[----:B------:R-:W-:Y:S02]  /*18f0*/  UIADD3 UR37, UPT, UPT, UR21, 0xa400, UR30 ;  /* 0x0000a40015257890 */ /* 0x000fe4000fffe01e */
[----:B------:R-:W-:Y:S02]  /*1900*/  UIADD3 UR47, UPT, UPT, UR45, -UR44, URZ ;  /* 0x8000002c2d2f7290 */ /* 0x000fe4000fffe0ff */
[----:B------:R-:W-:Y:S01]  /*1910*/  UIADD3 UR24, UPT, UPT, UR24, 0x1, URZ ;  /* 0x0000000118187890 */ /* 0x000fe2000fffe0ff */
[----:B-12-4-:R-:W-:-:S11]  /*1920*/  UMOV UR7, URZ ;  /* 0x000000ff00077c82 */ /* 0x016fd60008000000 */
.L_x_42:
[----:B-1----:R-:W1:Y:S02]  /*1930*/  S2UR UR4, SR_CgaCtaId ;  /* 0x00000000000479c3 */ /* 0x002e640000008800 */
[----:B-1----:R-:W-:-:S09]  /*1940*/  UISETP.NE.AND UP0, UPT, UR4, URZ, UPT ;  /* 0x000000ff0400728c */ /* 0x002fd2000bf05270 */
[----:B------:R-:W-:Y:S05]  /*1950*/  BRA.U UP0, `(.L_x_23) ;  /* 0x0000000100287547 */ /* 0x000fea000b800000 */
[----:B------:R-:W-:Y:S02]  /*1960*/  LEA R0, R9, UR21, 0x3 ;  /* 0x0000001509007c11 */ /* 0x000fe4000f8e18ff */
[----:B------:R-:W-:-:S04]  /*1970*/  SHF.L.U32 R3, R8, 0x1f, RZ ;  /* 0x0000001f08037819 */ /* 0x000fc800000006ff */
[----:B------:R-:W1:Y:S02]  /*1980*/  SYNCS.PHASECHK.TRANS64.TRYWAIT P0, [R0+URZ+0xd0], R3 ;  /* 0x0000d003000075a7 */ /* 0x000e6400080011ff */
[----:B-1----:R-:W-:Y:S05]  /*1990*/  @!P0 BRA `(.L_x_24) ;  /* 0x0000005c00d48947 */ /* 0x002fea0003800000 */
.L_x_111:
[----:B------:R2:W-:Y:S01]  /*19a0*/  SYNCS.ARRIVE.TRANS64.A1T0 RZ, [R0+URZ+0xc0], RZ ;  /* 0x0000c0ff00ff79a7 */ /* 0x0005e200081000ff */
[----:B------:R-:W-:-:S05]  /*19b0*/  VIADD R9, R9, 0x1 ;  /* 0x0000000109097836 */ /* 0x000fca0000000000 */
[----:B------:R-:W-:-:S04]  /*19c0*/  ISETP.NE.AND P0, PT, R9, 0x2, PT ;  /* 0x000000020900780c */ /* 0x000fc80003f05270 */
[----:B-1----:R-:W-:Y:S02]  /*19d0*/  SEL R3, RZ, 0x1, P0 ;  /* 0x00000001ff037807 */ /* 0x002fe40000000000 */
[----:B------:R-:W-:Y:S02]  /*19e0*/  SEL R9, R9, RZ, P0 ;  /* 0x000000ff09097207 */ /* 0x000fe40000000000 */
[----:B------:R-:W-:-:S07]  /*19f0*/  LOP3.LUT R8, R8, R3, RZ, 0x3c, !PT ;  /* 0x0000000308087212 */ /* 0x000fce00078e3cff */
.L_x_23:
[----:B------:R-:W-:Y:S01]  /*1a00*/  ULEA UR4, UR7, UR21, 0x3 ;  /* 0x0000001507047291 */ /* 0x000fe2000f8e18ff */
[----:B--2---:R-:W-:Y:S01]  /*1a10*/  SHF.L.U32 R0, R12, 0x1f, RZ ;  /* 0x0000001f0c007819 */ /* 0x004fe200000006ff */
[----:B------:R-:W-:Y:S02]  /*1a20*/  UISETP.GE.U32.AND UP0, UPT, UR48, 0xff, UPT ;  /* 0x000000ff3000788c */ /* 0x000fe4000bf06070 */
[----:B------:R-:W-:Y:S02]  /*1a30*/  ULEA UR11, UR20, UR49, 0x1 ;  /* 0x00000031140b7291 */ /* 0x000fe4000f8e08ff */
[----:B------:R-:W-:Y:S02]  /*1a40*/  ULEA UR35, UR16, UR46, 0x6 ;  /* 0x0000002e10237291 */ /* 0x000fe4000f8e30ff */
[----:B------:R-:W-:Y:S01]  /*1a50*/  USHF.L.U32 UR11, UR11, 0x6, URZ ;  /* 0x000000060b0b7899 */ /* 0x000fe200080006ff */
[----:B------:R1:W2:Y:S01]  /*1a60*/  SYNCS.PHASECHK.TRANS64.TRYWAIT P0, [UR4+0x18], R0 ;  /* 0x00001800ff0075a7 */ /* 0x0002a20008001104 */
[----:B------:R-:W-:Y:S01]  /*1a70*/  UMOV UR6, URZ ;  /* 0x000000ff00067c82 */ /* 0x000fe20008000000 */
[----:B------:R-:W-:Y:S09]  /*1a80*/  BRA.U !UP0, `(.L_x_25) ;  /* 0x0000000108c07547 */ /* 0x000ff2000b800000 */
[----:B------:R-:W-:Y:S01]  /*1a90*/  UMOV UR13, URZ ;  /* 0x000000ff000d7c82 */ /* 0x000fe20008000000 */
[----:B------:R-:W-:-:S05]  /*1aa0*/  UMOV UR4, UR7 ;  /* 0x0000000700047c82 */ /* 0x000fca0008000000 */
.L_x_31:
[----:B------:R-:W-:Y:S01]  /*1ab0*/  ULEA UR33, UR4, UR21, 0x3 ;  /* 0x0000001504217291 */ /* 0x000fe2000f8e18ff */
[----:B--2---:R-:W-:Y:S01]  /*1ac0*/  @!P3 MOV R2, 0x6000 ;  /* 0x000060000002b802 */ /* 0x004fe20000000f00 */
[----:B--2-4-:R-:W-:Y:S10]  /*1ad0*/  @P0 BRA `(.L_x_26) ;  /* 0x00000000000c0947 */ /* 0x014ff40003800000 */
[----:B------:R-:W-:-:S04]  /*1ae0*/  SHF.L.U32 R3, R12, 0x1f, RZ ;  /* 0x0000001f0c037819 */ /* 0x000fc800000006ff */
[----:B------:R-:W2:Y:S02]  /*1af0*/  SYNCS.PHASECHK.TRANS64.TRYWAIT P0, [UR33+0x18], R3 ;  /* 0x00001803ff0075a7 */ /* 0x000ea40008001121 */
[----:B--2---:R-:W-:Y:S05]  /*1b00*/  @!P0 BRA `(.L_x_27) ;  /* 0x0000005c008c8947 */ /* 0x004fea0003800000 */
.L_x_26:
[----:B------:R2:W-:Y:S01]  /*1b10*/  @!P3 SYNCS.ARRIVE.TRANS64 RZ, [UR33], R2 ;  /* 0x00000002ffffb9a7 */ /* 0x0005e20008000021 */
[----:B------:R-:W-:-:S04]  /*1b20*/  ULOP3.LUT UR5, UR25, 0x2, URZ, 0xfc, !UPT ;  /* 0x0000000219057892 */ /* 0x000fc8000f8efcff */
[----:B------:R-:W-:-:S09]  /*1b30*/  UISETP.NE.AND UP0, UPT, UR5, 0x2, UPT ;  /* 0x000000020500788c */ /* 0x000fd2000bf05270 */
[----:B------:R-:W-:Y:S05]  /*1b40*/  BRA.U UP0, `(.L_x_28) ;  /* 0x0000000100047547 */ /* 0x000fea000b800000 */
[----:B------:R-:W-:Y:S05]  /*1b50*/  BPT.TRAP 0x1 ;  /* 0x000000040000795c */ /* 0x000fea0000300000 */
.L_x_28:
[----:B------:R-:W-:Y:S04]  /*1b60*/  BSSY.RECONVERGENT B0, `(.L_x_29) ;  /* 0x0000003000007945 */ /* 0x000fe80003800200 */
[----:B------:R-:W-:Y:S05]  /*1b70*/  @P2 BRA `(.L_x_30) ;  /* 0x0000000000042947 */ /* 0x000fea0003800000 */
[----:B------:R-:W-:Y:S05]  /*1b80*/  BPT.TRAP 0x1 ;  /* 0x000000040000795c */ /* 0x000fea0000300000 */
.L_x_30:
[----:B------:R-:W-:Y:S05]  /*1b90*/  BSYNC.RECONVERGENT B0 ;  /* 0x0000000000007941 */ /* 0x000fea0003800200 */
.L_x_29:
[----:B------:R-:W-:Y:S02]  /*1ba0*/  UIADD3 UR5, UPT, UPT, UR4, 0x1, URZ ;  /* 0x0000000104057890 */ /* 0x000fe4000fffe0ff */
[----:B------:R-:W-:Y:S02]  /*1bb0*/  ULEA UR32, UR4, UR31, 0xd ;  /* 0x0000001f04207291 */ /* 0x000fe4000f8e68ff */
[----:B------:R-:W-:Y:S02]  /*1bc0*/  UISETP.NE.AND UP0, UPT, UR5, 0x3, UPT ;  /* 0x000000030500788c */ /* 0x000fe4000bf05270 */
[----:B------:R-:W-:Y:S02]  /*1bd0*/  ULEA UR8, UR4, UR30, 0xe ;  /* 0x0000001e04087291 */ /* 0x000fe4000f8e70ff */
[----:B------:R-:W-:Y:S02]  /*1be0*/  USEL UR6, URZ, 0x1, UP0 ;  /* 0x00000001ff067887 */ /* 0x000fe40008000000 */
[----:B------:R-:W-:-:S02]  /*1bf0*/  USEL UR7, UR5, URZ, UP0 ;  /* 0x000000ff05077287 */ /* 0x000fc40008000000 */
[----:B------:R-:W-:Y:S02]  /*1c00*/  UIADD3 UR4, UP0, UPT, UR28, 0x180, URZ ;  /* 0x000001801c047890 */ /* 0x000fe4000ff1e0ff */
[----:B------:R-:W-:Y:S01]  /*1c10*/  ULEA UR5, UR7, UR21, 0x3 ;  /* 0x0000001507057291 */ /* 0x000fe2000f8e18ff */
[----:B------:R-:W-:Y:S01]  /*1c20*/  LOP3.LUT R12, R12, UR6, RZ, 0x3c, !PT ;  /* 0x000000060c0c7c12 */ /* 0x000fe2000f8e3cff */
[----:B------:R-:W-:Y:S02]  /*1c30*/  USHF.L.U32 UR34, UR13, 0x7, URZ ;  /* 0x000000070d227899 */ /* 0x000fe400080006ff */
[----:B------:R-:W-:Y:S01]  /*1c40*/  UIADD3 UR13, UPT, UPT, UR13, 0x1, URZ ;  /* 0x000000010d0d7890 */ /* 0x000fe2000fffe0ff */
[----:B-1----:R-:W-:Y:S01]  /*1c50*/  SHF.L.U32 R0, R12, 0x1f, RZ ;  /* 0x0000001f0c007819 */ /* 0x002fe200000006ff */
[----:B------:R-:W-:Y:S02]  /*1c60*/  UIADD3 UR14, UP1, UPT, UR28, 0x80, URZ ;  /* 0x000000801c0e7890 */ /* 0x000fe4000ff3e0ff */
[----:B------:R-:W-:Y:S01]  /*1c70*/  UIADD3 UR32, UPT, UPT, UR21, 0x4400, UR32 ;  /* 0x0000440015207890 */ /* 0x000fe2000fffe020 */
[----:B------:R3:W4:Y:S01]  /*1c80*/  SYNCS.PHASECHK.TRANS64.TRYWAIT P0, [UR5+0x18], R0 ;  /* 0x00001800ff0075a7 */ /* 0x0007220008001105 */
[----:B------:R-:W-:-:S02]  /*1c90*/  UIADD3.X UR5, UPT, UPT, URZ, UR29, URZ, UP0, !UPT ;  /* 0x0000001dff057290 */ /* 0x000fc400087fe4ff */
[----:B------:R-:W-:Y:S02]  /*1ca0*/  UISETP.NE.AND UP0, UPT, UR13, UR24, UPT ;  /* 0x000000180d00728c */ /* 0x000fe4000bf05270 */
[----:B------:R-:W-:Y:S02]  /*1cb0*/  UIADD3.X UR15, UPT, UPT, URZ, UR29, URZ, UP1, !UPT ;  /* 0x0000001dff0f7290 */ /* 0x000fe40008ffe4ff */
[----:B------:R-:W-:Y:S02]  /*1cc0*/  UPRMT UR16, URZ, 0x5410, UR27 ;  /* 0x00005410ff107896 */ /* 0x000fe4000800001b */
[----:B------:R-:W-:Y:S02]  /*1cd0*/  UIADD3 UR8, UPT, UPT, UR21, 0xa400, UR8 ;  /* 0x0000a40015087890 */ /* 0x000fe4000fffe008 */
[----:B------:R-:W-:Y:S01]  /*1ce0*/  UPRMT UR6, URZ, 0x5410, UR26 ;  /* 0x00005410ff067896 */ /* 0x000fe2000800001a */
[----:B------:R-:W-:Y:S01]  /*1cf0*/  UMOV UR18, 0x0 ;  /* 0x0000000000127882 */ /* 0x000fe20000000000 */
[----:B------:R-:W-:Y:S01]  /*1d00*/  UMOV UR19, 0x10000000 ;  /* 0x1000000000137882 */ /* 0x000fe20000000000 */
[----:B------:R-:W-:Y:S01]  /*1d10*/  UMOV UR12, UR36 ;  /* 0x00000024000c7c82 */ /* 0x000fe20008000000 */
[----:B------:R-:W-:Y:S01]  /*1d20*/  UMOV UR9, UR33 ;  /* 0x0000002100097c82 */ /* 0x000fe20008000000 */
[----:B------:R-:W-:Y:S01]  /*1d30*/  UMOV UR10, UR34 ;  /* 0x00000022000a7c82 */ /* 0x000fe20008000000 */
[----:B------:R-:W-:Y:S03]  /*1d40*/  UTMALDG.3D.MULTICAST [UR32], [UR14], UR16, desc[UR18] ;  /* 0x000012200e0073b4 */ /* 0x000fe60008011810 */
[----:B------:R1:W-:Y:S02]  /*1d50*/  UTMALDG.3D.MULTICAST [UR8], [UR4], UR6, desc[UR18] ;  /* 0x00001208040073b4 */ /* 0x0003e40008011806 */
[----:B-1----:R-:W-:Y:S01]  /*1d60*/  UMOV UR6, UR24 ;  /* 0x0000001800067c82 */ /* 0x002fe20008000000 */
[----:B------:R-:W-:Y:S01]  /*1d70*/  UMOV UR4, UR7 ;  /* 0x0000000700047c82 */ /* 0x000fe20008000000 */
[----:B---3--:R-:W-:Y:S05]  /*1d80*/  BRA.U UP0, `(.L_x_31) ;  /* 0xfffffffd00487547 */ /* 0x008fea000b83ffff */
.L_x_25:
[----:B------:R-:W-:Y:S01]  /*1d90*/  ULEA UR4, UR7, UR21, 0x3 ;  /* 0x0000001507047291 */ /* 0x000fe2000f8e18ff */
[----:B-1----:R-:W-:Y:S01]  /*1da0*/  SHF.L.U32 R0, R12, 0x1f, RZ ;  /* 0x0000001f0c007819 */ /* 0x002fe200000006ff */
[----:B------:R-:W-:Y:S01]  /*1db0*/  @!P1 SYNCS.ARRIVE.TRANS64.A1T0 RZ, [UR21+0x58], RZ ;  /* 0x000058ffffff99a7 */ /* 0x000fe20008100015 */
[----:B------:R-:W-:-:S06]  /*1dc0*/  UISETP.GT.AND UP0, UPT, UR45, UR44, UPT ;  /* 0x0000002c2d00728c */ /* 0x000fcc000bf04270 */
[----:B--2-4-:R1:W2:Y:S03]  /*1dd0*/  SYNCS.PHASECHK.TRANS64.TRYWAIT P0, [UR4+0x18], R0 ;  /* 0x00001800ff0075a7 */ /* 0x0142a60008001104 */
[----:B------:R-:W-:Y:S05]  /*1de0*/  BRA.U !UP0, `(.L_x_32) ;  /* 0x0000000108bc7547 */ /* 0x000fea000b800000 */
[----:B------:R-:W-:Y:S01]  /*1df0*/  UIADD3 UR13, UPT, UPT, UR47, UR6, URZ ;  /* 0x000000062f0d7290 */ /* 0x000fe2000fffe0ff */
[----:B------:R-:W-:-:S11]  /*1e00*/  UMOV UR4, UR7 ;  /* 0x0000000700047c82 */ /* 0x000fd60008000000 */
.L_x_38:
[----:B------:R-:W-:Y:S01]  /*1e10*/  ULEA UR17, UR4, UR21, 0x3 ;  /* 0x0000001504117291 */ /* 0x000fe2000f8e18ff */
[----:B--2---:R-:W-:Y:S01]  /*1e20*/  @!P3 MOV R2, 0x6000 ;  /* 0x000060000002b802 */ /* 0x004fe20000000f00 */
[----:B--2-4-:R-:W-:Y:S10]  /*1e30*/  @P0 BRA `(.L_x_33) ;  /* 0x00000000000c0947 */ /* 0x014ff40003800000 */
[----:B------:R-:W-:-:S04]  /*1e40*/  SHF.L.U32 R3, R12, 0x1f, RZ ;  /* 0x0000001f0c037819 */ /* 0x000fc800000006ff */
[----:B------:R-:W2:Y:S02]  /*1e50*/  SYNCS.PHASECHK.TRANS64.TRYWAIT P0, [UR17+0x18], R3 ;  /* 0x00001803ff0075a7 */ /* 0x000ea40008001111 */
[----:B--2---:R-:W-:Y:S05]  /*1e60*/  @!P0 BRA `(.L_x_34) ;  /* 0x0000005800cc8947 */ /* 0x004fea0003800000 */
.L_x_33:
[----:B------:R2:W-:Y:S01]  /*1e70*/  @!P3 SYNCS.ARRIVE.TRANS64 RZ, [UR17], R2 ;  /* 0x00000002ffffb9a7 */ /* 0x0005e20008000011 */
[----:B------:R-:W-:-:S04]  /*1e80*/  ULOP3.LUT UR5, UR25, 0x2, URZ, 0xfc, !UPT ;  /* 0x0000000219057892 */ /* 0x000fc8000f8efcff */
[----:B------:R-:W-:-:S09]  /*1e90*/  UISETP.NE.AND UP0, UPT, UR5, 0x2, UPT ;  /* 0x000000020500788c */ /* 0x000fd2000bf05270 */
[----:B------:R-:W-:Y:S05]  /*1ea0*/  BRA.U UP0, `(.L_x_35) ;  /* 0x0000000100047547 */ /* 0x000fea000b800000 */
[----:B------:R-:W-:Y:S05]  /*1eb0*/  BPT.TRAP 0x1 ;  /* 0x000000040000795c */ /* 0x000fea0000300000 */
.L_x_35:
[----:B------:R-:W-:Y:S04]  /*1ec0*/  BSSY.RECONVERGENT B0, `(.L_x_36) ;  /* 0x0000003000007945 */ /* 0x000fe80003800200 */
[----:B------:R-:W-:Y:S05]  /*1ed0*/  @P2 BRA `(.L_x_37) ;  /* 0x0000000000042947 */ /* 0x000fea0003800000 */
[----:B------:R-:W-:Y:S05]  /*1ee0*/  BPT.TRAP 0x1 ;  /* 0x000000040000795c */ /* 0x000fea0000300000 */
.L_x_37:
[----:B------:R-:W-:Y:S05]  /*1ef0*/  BSYNC.RECONVERGENT B0 ;  /* 0x0000000000007941 */ /* 0x000fea0003800200 */
.L_x_36:
[----:B------:R-:W-:Y:S02]  /*1f00*/  UIADD3 UR5, UPT, UPT, UR4, 0x1, URZ ;  /* 0x0000000104057890 */ /* 0x000fe4000fffe0ff */
[----:B------:R-:W-:Y:S02]  /*1f10*/  UIADD3 UR14, UP1, UPT, UR28, 0x80, URZ ;  /* 0x000000801c0e7890 */ /* 0x000fe4000ff3e0ff */
[----:B------:R-:W-:Y:S02]  /*1f20*/  UISETP.NE.AND UP0, UPT, UR5, 0x3, UPT ;  /* 0x000000030500788c */ /* 0x000fe4000bf05270 */
[----:B------:R-:W-:Y:S02]  /*1f30*/  ULEA UR16, UR4, UR38, 0xd ;  /* 0x0000002604107291 */ /* 0x000fe4000f8e68ff */
[----:B------:R-:W-:Y:S02]  /*1f40*/  USEL UR8, URZ, 0x1, UP0 ;  /* 0x00000001ff087887 */ /* 0x000fe40008000000 */
[----:B------:R-:W-:-:S02]  /*1f50*/  USEL UR7, UR5, URZ, UP0 ;  /* 0x000000ff05077287 */ /* 0x000fc40008000000 */
[----:B------:R-:W-:Y:S02]  /*1f60*/  UIADD3 UR22, UP0, UPT, UR28, 0x180, URZ ;  /* 0x000001801c167890 */ /* 0x000fe4000ff1e0ff */
[----:B------:R-:W-:Y:S01]  /*1f70*/  ULEA UR5, UR7, UR21, 0x3 ;  /* 0x0000001507057291 */ /* 0x000fe2000f8e18ff */
[----:B------:R-:W-:Y:S01]  /*1f80*/  LOP3.LUT R12, R12, UR8, RZ, 0x3c, !PT ;  /* 0x000000080c0c7c12 */ /* 0x000fe2000f8e3cff */
[----:B------:R-:W-:Y:S02]  /*1f90*/  ULEA UR8, UR4, UR37, 0xe ;  /* 0x0000002504087291 */ /* 0x000fe4000f8e70ff */
[----:B------:R-:W-:Y:S01]  /*1fa0*/  USHF.L.U32 UR18, UR6, 0x7, URZ ;  /* 0x0000000706127899 */ /* 0x000fe200080006ff */
[----:B-1----:R-:W-:Y:S01]  /*1fb0*/  SHF.L.U32 R0, R12, 0x1f, RZ ;  /* 0x0000001f0c007819 */ /* 0x002fe200000006ff */
[----:B------:R-:W-:Y:S02]  /*1fc0*/  UPRMT UR4, URZ, 0x5410, UR27 ;  /* 0x00005410ff047896 */ /* 0x000fe4000800001b */
[----:B------:R-:W-:Y:S01]  /*1fd0*/  UIADD3.X UR15, UPT, UPT, URZ, UR29, URZ, UP1, !UPT ;  /* 0x0000001dff0f7290 */ /* 0x000fe20008ffe4ff */
[----:B------:R3:W4:Y:S01]  /*1fe0*/  SYNCS.PHASECHK.TRANS64.TRYWAIT P0, [UR5+0x18], R0 ;  /* 0x00001800ff0075a7 */ /* 0x0007220008001105 */
[----:B------:R-:W-:-:S02]  /*1ff0*/  UPRMT UR5, URZ, 0x5410, UR26 ;  /* 0x00005410ff057896 */ /* 0x000fc4000800001a */
[----:B------:R-:W-:Y:S01]  /*2000*/  UIADD3.X UR23, UPT, UPT, URZ, UR29, URZ, UP0, !UPT ;  /* 0x0000001dff177290 */ /* 0x000fe200087fe4ff */
[----:B------:R-:W-:Y:S01]  /*2010*/  UMOV UR32, 0x0 ;  /* 0x0000000000207882 */ /* 0x000fe20000000000 */
[----:B------:R-:W-:Y:S01]  /*2020*/  UMOV UR33, 0x10000000 ;  /* 0x1000000000217882 */ /* 0x000fe20000000000 */
[----:B------:R-:W-:Y:S01]  /*2030*/  UMOV UR19, UR35 ;  /* 0x0000002300137c82 */ /* 0x000fe20008000000 */
[----:B------:R-:W-:Y:S01]  /*2040*/  UMOV UR20, UR36 ;  /* 0x0000002400147c82 */ /* 0x000fe20008000000 */
[----:B------:R-:W-:Y:S01]  /*2050*/  UMOV UR12, UR36 ;  /* 0x00000024000c7c82 */ /* 0x000fe20008000000 */
[----:B------:R-:W-:Y:S01]  /*2060*/  UMOV UR9, UR17 ;  /* 0x0000001100097c82 */ /* 0x000fe20008000000 */
[----:B------:R-:W-:Y:S01]  /*2070*/  UMOV UR10, UR18 ;  /* 0x00000012000a7c82 */ /* 0x000fe20008000000 */
[----:B------:R1:W-:Y:S01]  /*2080*/  UTMALDG.3D.MULTICAST [UR16], [UR14], UR4, desc[UR32] ;  /* 0x000020100e0073b4 */ /* 0x0003e20008011804 */
[----:B------:R-:W-:-:S04]  /*2090*/  UIADD3 UR6, UPT, UPT, UR6, 0x1, URZ ;  /* 0x0000000106067890 */ /* 0x000fc8000fffe0ff */
[----:B------:R-:W-:Y:S01]  /*20a0*/  UISETP.NE.AND UP0, UPT, UR6, UR13, UPT ;  /* 0x0000000d0600728c */ /* 0x000fe2000bf05270 */
[----:B------:R3:W-:Y:S01]  /*20b0*/  UTMALDG.3D.MULTICAST [UR8], [UR22], UR5, desc[UR32] ;  /* 0x00002008160073b4 */ /* 0x0007e20008011805 */
[----:B-1----:R-:W-:-:S07]  /*20c0*/  UMOV UR4, UR7 ;  /* 0x0000000700047c82 */ /* 0x002fce0008000000 */
[----:B---3--:R-:W-:Y:S05]  /*20d0*/  BRA.U UP0, `(.L_x_38) ;  /* 0xfffffffd004c7547 */ /* 0x008fea000b83ffff */
.L_x_32:
[C---:B------:R-:W-:Y:S01]  /*20e0*/  LEA R3, R11.reuse, UR21, 0x3 ;  /* 0x000000150b037c11 */ /* 0x040fe2000f8e18ff */
[----:B------:R-:W-:Y:S01]  /*20f0*/  NOP ;  /* 0x0000000000007918 */ /* 0x000fe20000000000 */
[----:B-1----:R-:W-:Y:S02]  /*2100*/  SHF.L.U32 R0, R10, 0x1f, RZ ;  /* 0x0000001f0a007819 */ /* 0x002fe400000006ff */
[----:B------:R-:W-:Y:S02]  /*2110*/  LEA R5, R11, UR21, 0x4 ;  /* 0x000000150b057c11 */ /* 0x000fe4000f8e20ff */
[----:B--2-4-:R-:W1:Y:S02]  /*2120*/  SYNCS.PHASECHK.TRANS64.TRYWAIT P0, [R3+URZ+0x60], R0 ;  /* 0x00006000030075a7 */ /* 0x014e6400080011ff */
[----:B-1----:R-:W-:Y:S05]  /*2130*/  @!P0 BRA `(.L_x_39) ;  /* 0x0000005800308947 */ /* 0x002fea0003800000 */
.L_x_114:
[----:B------:R-:W2:Y:S01]  /*2140*/  LDS.128 R4, [R5+0xf0] ;  /* 0x0000f00005047984 */ /* 0x000ea20000000c00 */
[----:B------:R-:W-:Y:S01]  /*2150*/  UISETP.GE.AND UP0, UPT, UR42, 0x1, UPT ;  /* 0x000000012a00788c */ /* 0x000fe2000bf06270 */
[----:B------:R-:W-:Y:S01]  /*2160*/  @!PT LDS RZ, [RZ] ;  /* 0x00000000fffff984 */ /* 0x000fe20000000800 */
[----:B------:R-:W-:Y:S01]  /*2170*/  @!PT LDS RZ, [RZ] ;  /* 0x00000000fffff984 */ /* 0x000fe20000000800 */
[----:B------:R-:W-:Y:S01]  /*2180*/  @!PT LDS RZ, [RZ] ;  /* 0x00000000fffff984 */ /* 0x000fe20000000800 */
[----:B------:R-:W-:Y:S01]  /*2190*/  @!PT LDS RZ, [RZ] ;  /* 0x00000000fffff984 */ /* 0x000fe20000000800 */
[----:B------:R3:W-:Y:S06]  /*21a0*/  MEMBAR.ALL.CTA ;  /* 0x0000000000007992 */ /* 0x0007ec0000008000 */
[----:B---3--:R-:W3:Y:S01]  /*21b0*/  FENCE.VIEW.ASYNC.S ;  /* 0x00000000000073c6 */ /* 0x008ee20000000000 */
[----:B--2---:R-:W-:-:S13]  /*21c0*/  LOP3.LUT P0, RZ, R6, 0x1, RZ, 0xc0, !PT ;  /* 0x0000000106ff7812 */ /* 0x004fda000780c0ff */
[----:B---3--:R-:W-:Y:S01]  /*21d0*/  VOTEU.ANY UP1, P0 ;  /* 0x0000000000ff7886 */ /* 0x008fe20000020100 */
[----:B------:R-:W-:-:S13]  /*21e0*/  PLOP3.LUT P0, PT, PT, PT, UP1, 0x80, 0x8 ;  /* 0x000000000008781c */ /* 0x000fda0003f0f018 */
[----:B-1----:R-:W-:Y:S02]  /*21f0*/  @P0 LOP3.LUT R0, R5, 0xffff, RZ, 0xc0, !PT ;  /* 0x0000ffff05000812 */ /* 0x002fe400078ec0ff */
[----:B------:R-:W-:Y:S02]  /*2200*/  @P0 MOV R2, R4 ;  /* 0x0000000400020202 */ /* 0x000fe40000000f00 */
[----:B------:R-:W-:Y:S01]  /*2210*/  @P0 R2UR UR5, R0 ;  /* 0x00000000000502ca */ /* 0x000fe200000e0000 */
[----:B------:R-:W-:Y:S01]  /*2220*/  VIADD R0, R3, 0x70 ;  /* 0x0000007003007836 */ /* 0x000fe20000000000 */
[----:B------:R-:W-:Y:S02]  /*2230*/  @P0 SHF.R.U32.HI R4, RZ, 0x10, R5 ;  /* 0x00000010ff040819 */ /* 0x000fe40000011605 */
[----:B------:R-:W-:Y:S02]  /*2240*/  @P0 R2UR UR6, R2 ;  /* 0x00000000020602ca */ /* 0x000fe400000e0000 */
[----:B------:R-:W-:-:S02]  /*2250*/  PRMT R0, RZ, 0x654, R0 ;  /* 0x00000654ff007816 */ /* 0x000fc40000000000 */
[----:B------:R-:W-:Y:S02]  /*2260*/  @P0 R2UR UR4, R4 ;  /* 0x00000000040402ca */ /* 0x000fe400000e0000 */
[----:B------:R1:W-:Y:S03]  /*2270*/  SYNCS.ARRIVE.TRANS64.RED.A1T0 RZ, [R0+URZ], RZ ;  /* 0x000000ff00ff79a7 */ /* 0x0003e600081004ff */
[----:B------:R-:W-:-:S04]  /*2280*/  @UP1 UMOV UR39, UR5 ;  /* 0x0000000500271c82 */ /* 0x000fc80008000000 */
[----:B------:R-:W-:-:S04]  /*2290*/  @UP1 UMOV UR40, UR6 ;  /* 0x0000000600281c82 */ /* 0x000fc80008000000 */
[----:B------:R-:W-:Y:S01]  /*22a0*/  @UP1 UMOV UR36, UR4 ;  /* 0x0000000400241c82 */ /* 0x000fe20008000000 */
[----:B------:R-:W-:Y:S05]  /*22b0*/  BRA.U !UP0, `(.L_x_40) ;  /* 0x0000000108d47547 */ /* 0x000fea000b800000 */
[----:B------:R-:W2:Y:S01]  /*22c0*/  LDCU.128 UR12, c[0x0][0xb10] ;  /* 0x00016200ff0c77ac */ /* 0x000ea20008000c00 */
[----:B------:R-:W3:Y:S01]  /*22d0*/  LDCU UR22, c[0x0][0xb20] ;  /* 0x00016400ff1677ac */ /* 0x000ee20008000800 */
[----:B------:R-:W4:Y:S01]  /*22e0*/  LDCU UR20, c[0x0][0xb0c] ;  /* 0x00016180ff1477ac */ /* 0x000f220008000800 */
[----:B------:R-:W1:Y:S01]  /*22f0*/  LDCU.64 UR8, c[0x0][0xb28] ;  /* 0x00016500ff0877ac */ /* 0x000e620008000a00 */
[----:B------:R-:W-:Y:S02]  /*2300*/  UISETP.NE.AND UP3, UPT, UR42, 0x1, UPT ;  /* 0x000000012a00788c */ /* 0x000fe4000bf65270 */
[----:B--2---:R-:W-:Y:S02]  /*2310*/  UIMAD.WIDE.U32 UR10, UR41, UR15, URZ ;  /* 0x0000000f290a72a5 */ /* 0x004fe4000f8e00ff */
[----:B------:R-:W-:Y:S02]  /*2320*/  UIMAD.WIDE.U32 UR4, UR43, UR12, URZ ;  /* 0x0000000c2b0472a5 */ /* 0x000fe4000f8e00ff */
[----:B------:R-:W-:-:S02]  /*2330*/  UISETP.NE.AND UP0, UPT, UR14, 0x1, UPT ;  /* 0x000000010e00788c */ /* 0x000fc4000bf05270 */
[----:B------:R-:W-:Y:S01]  /*2340*/  UIMAD.WIDE.U32 UR18, UR39, UR15, URZ ;  /* 0x0000000f271272a5 */ /* 0x000fe2000f8e00ff */
[----:B------:R-:W-:Y:S02]  /*2350*/  UMOV UR10, UR11 ;  /* 0x0000000b000a7c82 */ /* 0x000fe40008000000 */
[----:B------:R-:W-:Y:S01]  /*2360*/  UMOV UR4, UR5 ;  /* 0x0000000500047c82 */ /* 0x000fe20008000000 */
[----:B---3--:R-:W-:Y:S02]  /*2370*/  USHF.R.U32.HI UR10, URZ, UR22, UR10 ;  /* 0x00000016ff0a7299 */ /* 0x008fe4000801160a */
[----:B----4-:R-:W-:Y:S02]  /*2380*/  UISETP.NE.AND UP2, UPT, UR20, 0x1, UPT ;  /* 0x000000011400788c */ /* 0x010fe4000bf45270 */
[----:B------:R-:W-:Y:S02]  /*2390*/  USHF.R.U32.HI UR4, URZ, UR13, UR4 ;  /* 0x0000000dff047299 */ /* 0x000fe40008011604 */
[----:B------:R-:W-:-:S02]  /*23a0*/  USEL UR5, UR41, UR10, !UP0 ;  /* 0x0000000a29057287 */ /* 0x000fc4000c000000 */
[----:B------:R-:W-:Y:S02]  /*23b0*/  USEL UR6, UR43, UR4, !UP2 ;  /* 0x000000042b067287 */ /* 0x000fe4000d000000 */
[----:B-1----:R-:W-:Y:S01]  /*23c0*/  UIMAD.WIDE.U32 UR10, UR5, UR8, URZ ;  /* 0x00000008050a72a5 */ /* 0x002fe2000f8e00ff */
[----:B------:R-:W-:Y:S01]  /*23d0*/  UMOV UR4, UR19 ;  /* 0x0000001300047c82 */ /* 0x000fe20008000000 */
[----:B------:R-:W-:Y:S02]  /*23e0*/  UIMAD.WIDE.U32 UR16, UR40, UR12, URZ ;  /* 0x0000000c281072a5 */ /* 0x000fe4000f8e00ff */
[----:B------:R-:W-:-:S03]  /*23f0*/  UIMAD.WIDE.U32 UR18, UR6, UR8, URZ ;  /* 0x00000008061272a5 */ /* 0x000fc6000f8e00ff */
[----:B------:R-:W-:Y:S01]  /*2400*/  UMOV UR10, UR11 ;  /* 0x0000000b000a7c82 */ /* 0x000fe20008000000 */
[----:B------:R-:W-:Y:S02]  /*2410*/  USHF.R.U32.HI UR4, URZ, UR22, UR4 ;  /* 0x00000016ff047299 */ /* 0x000fe40008011604 */
[----:B------:R-:W-:Y:S01]  /*2420*/  @UP3 USHF.R.U32.HI UR5, URZ, UR9, UR10 ;  /* 0x00000009ff053299 */ /* 0x000fe2000801160a */
[----:B------:R-:W-:Y:S01]  /*2430*/  UMOV UR16, UR17 ;  /* 0x0000001100107c82 */ /* 0x000fe20008000000 */
[----:B------:R-:W-:Y:S01]  /*2440*/  UMOV UR18, UR19 ;  /* 0x0000001300127c82 */ /* 0x000fe20008000000 */
[----:B------:R-:W-:Y:S02]  /*2450*/  USHF.R.U32.HI UR13, URZ, UR13, UR16 ;  /* 0x0000000dff0d7299 */ /* 0x000fe40008011610 */
[----:B------:R-:W-:Y:S02]  /*2460*/  USEL UR4, UR39, UR4, !UP0 ;  /* 0x0000000427047287 */ /* 0x000fe4000c000000 */
[----:B------:R-:W-:-:S02]  /*2470*/  @UP3 USHF.R.U32.HI UR6, URZ, UR9, UR18 ;  /* 0x00000009ff063299 */ /* 0x000fc40008011612 */
[----:B------:R-:W-:Y:S02]  /*2480*/  UIMAD UR10, UR42, UR5, URZ ;  /* 0x000000052a0a72a4 */ /* 0x000fe4000f8e02ff */
[----:B------:R-:W-:Y:S02]  /*2490*/  USEL UR5, UR40, UR13, !UP2 ;  /* 0x0000000d28057287 */ /* 0x000fe4000d000000 */
[----:B------:R-:W-:Y:S02]  /*24a0*/  UIMAD UR12, UR42, UR6, URZ ;  /* 0x000000062a0c72a4 */ /* 0x000fe4000f8e02ff */
[----:B------:R-:W-:Y:S02]  /*24b0*/  UISETP.GE.AND UP0, UPT, UR4, UR10, UPT ;  /* 0x0000000a0400728c */ /* 0x000fe4000bf06270 */
[----:B------:R-:W-:Y:S02]  /*24c0*/  UIMAD.WIDE.U32 UR10, UR4, UR8, URZ ;  /* 0x00000008040a72a5 */ /* 0x000fe4000f8e00ff */
[----:B------:R-:W-:-:S02]  /*24d0*/  UISETP.GE.OR UP0, UPT, UR5, UR12, UP0 ;  /* 0x0000000c0500728c */ /* 0x000fc40008706670 */
        /* <DEDUP_REMOVED lines=19> */
.L_x_40:
[----:B------:R-:W2:Y:S02]  /*2610*/  LDCU UR4, c[0x0][0xb30] ;  /* 0x00016600ff0477ac */ /* 0x000ea40008000800 */
[----:B--2---:R-:W-:-:S09]  /*2620*/  UISETP.NE.AND UP0, UPT, UR4, 0x1, UPT ;  /* 0x000000010400788c */ /* 0x004fd2000bf05270 */
[----:B------:R-:W-:Y:S05]  /*2630*/  BRA.U UP0, `(.L_x_41) ;  /* 0x0000000100447547 */ /* 0x000fea000b800000 */
        /* <DEDUP_REMOVED lines=17> */
.L_x_41:
[----:B------:R-:W-:Y:S01]  /*2750*/  VIADD R11, R11, 0x1 ;  /* 0x000000010b0b7836 */ /* 0x000fe20000000000 */
[----:B------:R-:W-:Y:S01]  /*2760*/  PLOP3.LUT P1, PT, PT, PT, PT, 0x80, 0x8 ;  /* 0x000000000008781c */ /* 0x000fe20003f2f070 */
[----:B------:R-:W-:Y:S02]  /*2770*/  UIADD3 UR16, UPT, UPT, UR40, UR59, URZ ;  /* 0x0000003b28107290 */ /* 0x000fe4000fffe0ff */
[----:B------:R-:W-:Y:S01]  /*2780*/  UIADD3 UR20, UPT, UPT, UR39, UR62, URZ ;  /* 0x0000003e27147290 */ /* 0x000fe2000fffe0ff */
[----:B------:R-:W-:-:S04]  /*2790*/  ISETP.NE.AND P0, PT, R11, 0x2, PT ;  /* 0x000000020b00780c */ /* 0x000fc80003f05270 */
[----:B------:R-:W-:Y:S02]  /*27a0*/  SEL R3, RZ, 0x1, P0 ;  /* 0x00000001ff037807 */ /* 0x000fe40000000000 */
[----:B------:R-:W-:Y:S02]  /*27b0*/  SEL R11, R11, RZ, P0 ;  /* 0x000000ff0b0b7207 */ /* 0x000fe40000000000 */
[----:B------:R-:W-:Y:S01]  /*27c0*/  LOP3.LUT R10, R10, R3, RZ, 0x3c, !PT ;  /* 0x000000030a0a7212 */ /* 0x000fe200078e3cff */
[----:B------:R-:W-:Y:S06]  /*27d0*/  BRA.U UP1, `(.L_x_42) ;  /* 0xfffffff101547547 */ /* 0x000fec000b83ffff */
[----:B------:R-:W-:Y:S01]  /*27e0*/  UIADD3 UR21, UPT, UPT, UR21, 0x18, URZ ;  /* 0x0000001815157890 */ /* 0x000fe2000fffe0ff */
[----:B------:R-:W-:-:S03]  /*27f0*/  SHF.L.U32 R3, R12, 0x1f, RZ ;  /* 0x0000001f0c037819 */ /* 0x000fc600000006ff */
[----:B------:R-:W-:-:S09]  /*2800*/  ULEA UR4, UR7, UR21, 0x3 ;  /* 0x0000001507047291 */ /* 0x000fd2000f8e18ff */
[----:B------:R-:W2:Y:S02]  /*2810*/  SYNCS.PHASECHK.TRANS64.TRYWAIT P0, [UR4], R3 ;  /* 0x00000003ff0075a7 */ /* 0x000ea40008001104 */
[----:B--2---:R-:W-:Y:S05]  /*2820*/  @!P0 BRA `(.L_x_43) ;  /* 0x0000005000888947 */ /* 0x004fea0003800000 */
.L_x_116:
[----:B------:R-:W-:-:S04]  /*2830*/  UIADD3 UR4, UPT, UPT, UR7, 0x1, URZ ;  /* 0x0000000107047890 */ /* 0x000fc8000fffe0ff */
[----:B------:R-:W-:-:S04]  /*2840*/  UISETP.NE.AND UP0, UPT, UR4, 0x3, UPT ;  /* 0x000000030400788c */ /* 0x000fc8000bf05270 */
[----:B------:R-:W-:Y:S02]  /*2850*/  USEL UR6, URZ, 0x1, UP0 ;  /* 0x00000001ff067887 */ /* 0x000fe40008000000 */
[----:B------:R-:W-:-:S04]  /*2860*/  USEL UR4, UR4, URZ, UP0 ;  /* 0x000000ff04047287 */ /* 0x000fc80008000000 */
[----:B------:R-:W-:Y:S01]  /*2870*/  ULEA UR5, UR4, UR21, 0x3 ;  /* 0x0000001504057291 */ /* 0x000fe2000f8e18ff */
[----:B------:R-:W-:-:S04]  /*2880*/  LOP3.LUT R12, R12, UR6, RZ, 0x3c, !PT ;  /* 0x000000060c0c7c12 */ /* 0x000fc8000f8e3cff */
[----:B-1----:R-:W-:-:S04]  /*2890*/  SHF.L.U32 R3, R12, 0x1f, RZ ;  /* 0x0000001f0c037819 */ /* 0x002fc800000006ff */
[----:B------:R-:W1:Y:S02]  /*28a0*/  SYNCS.PHASECHK.TRANS64.TRYWAIT P0, [UR5], R3 ;  /* 0x00000003ff0075a7 */ /* 0x000e640008001105 */
[----:B-1----:R-:W-:Y:S05]  /*28b0*/  @!P0 BRA `(.L_x_44) ;  /* 0x00000050007c8947 */ /* 0x002fea0003800000 */
.L_x_118:
[----:B------:R-:W-:-:S04]  /*28c0*/  UIADD3 UR4, UPT, UPT, UR4, 0x1, URZ ;  /* 0x0000000104047890 */ /* 0x000fc8000fffe0ff */
[----:B------:R-:W-:-:S04]  /*28d0*/  UISETP.NE.AND UP0, UPT, UR4, 0x3, UPT ;  /* 0x000000030400788c */ /* 0x000fc8000bf05270 */
[----:B------:R-:W-:Y:S02]  /*28e0*/  USEL UR5, URZ, 0x1, UP0 ;  /* 0x00000001ff057887 */ /* 0x000fe40008000000 */
[----:B------:R-:W-:-:S04]  /*28f0*/  USEL UR4, UR4, URZ, UP0 ;  /* 0x000000ff04047287 */ /* 0x000fc80008000000 */
[----:B------:R-:W-:Y:S01]  /*2900*/  ULEA UR4, UR4, UR21, 0x3 ;  /* 0x0000001504047291 */ /* 0x000fe2000f8e18ff */
[----:B-1----:R-:W-:-:S04]  /*2910*/  LOP3.LUT R3, R12, UR5, RZ, 0x3c, !PT ;  /* 0x000000050c037c12 */ /* 0x002fc8000f8e3cff */
[----:B------:R-:W-:Y:S01]  /*2920*/  SHF.L.U32 R3, R3, 0x1f, RZ ;  /* 0x0000001f03037819 */ /* 0x000fe200000006ff */
[----:B------:R-:W-:-:S07]  /*2930*/  IMAD.U32 R0, RZ, RZ, UR4 ;  /* 0x00000004ff007e24 */ /* 0x000fce000f8e00ff */
.L_x_45:
[----:B-1----:R1:W2:Y:S02]  /*2940*/  SYNCS.PHASECHK.TRANS64.TRYWAIT P0, [R0+URZ], R3 ;  /* 0x00000003000075a7 */ /* 0x0022a400080011ff */
[----:B--2---:R-:W-:Y:S05]  /*2950*/  @!P0 NANOSLEEP.SYNCS 0x989680 ;  /* 0x009896800000895d */ /* 0x004fea0003900000 */
[----:B------:R-:W2:Y:S02]  /*2960*/  @!P0 SYNCS.PHASECHK.TRANS64 P0, [R0+URZ], R3 ;  /* 0x00000003000085a7 */ /* 0x000ea400080010ff */
[----:B--2---:R-:W-:Y:S05]  /*2970*/  @P0 EXIT ;  /* 0x000000000000094d */ /* 0x004fea0003800000 */
[----:B------:R-:W-:Y:S05]  /*2980*/  BRA `(.L_x_45) ;  /* 0xfffffffc00ec7947 */ /* 0x000fea000383ffff */
.L_x_22:
[----:B------:R-:W2:Y:S02]  /*2990*/  S2UR UR4, SR_CgaCtaId ;  /* 0x00000000000479c3 */ /* 0x000ea40000008800 */
[----:B--2---:R-:W-:-:S04]  /*29a0*/  UISETP.NE.AND UP0, UPT, UR4, URZ, UPT ;  /* 0x000000ff0400728c */ /* 0x004fc8000bf05270 */
[----:B------:R-:W-:-:S09]  /*29b0*/  UISETP.NE.OR UP0, UPT, UR17, 0x1, UP0 ;  /* 0x000000011100788c */ /* 0x000fd20008705670 */
[----:B------:R-:W-:Y:S05]  /*29c0*/  BRA.U UP0, `(.L_x_46) ;  /* 0x00000005004c7547 */ /* 0x000fea000b800000 */
[----:B------:R-:W2:Y:S01]  /*29d0*/  S2UR UR5, SR_CgaCtaId ;  /* 0x00000000000579c3 */ /* 0x000ea20000008800 */
[----:B------:R-:W-:Y:S01]  /*29e0*/  UMOV UR4, 0x400 ;  /* 0x0000040000047882 */ /* 0x000fe20000000000 */
[----:B------:R-:W-:Y:S01]  /*29f0*/  ISETP.GE.U32.AND P2, PT, R0, 0x4, PT ;  /* 0x000000040000780c */ /* 0x000fe20003f46070 */
[----:B------:R-:W-:Y:S01]  /*2a00*/  IMAD.MOV.U32 R12, RZ, RZ, 0x1 ;  /* 0x00000001ff0c7424 */ /* 0x000fe200078e00ff */
[----:B------:R-:W-:Y:S02]  /*2a10*/  CS2R R10, SRZ ;  /* 0x00000000000a7805 */ /* 0x000fe4000001ff00 */
[----:B------:R-:W-:Y:S01]  /*2a20*/  CS2R R8, SRZ ;  /* 0x0000000000087805 */ /* 0x000fe2000001ff00 */
[----:B--2---:R-:W-:-:S03]  /*2a30*/  ULEA UR6, UR5, UR4, 0x18 ;  /* 0x0000000405067291 */ /* 0x004fc6000f8ec0ff */
[----:B------:R-:W-:-:S09]  /*2a40*/  UMOV UR5, URZ ;  /* 0x000000ff00057c82 */ /* 0x000fd20008000000 */
.L_x_50:
[----:B------:R-:W-:Y:S02]  /*2a50*/  LEA R2, R8, UR6, 0x3 ;  /* 0x0000000608027c11 */ /* 0x000fe4000f8e18ff */
[----:B------:R-:W-:-:S03]  /*2a60*/  SHF.L.U32 R5, R9, 0x1f, RZ ;  /* 0x0000001f09057819 */ /* 0x000fc600000006ff */
[----:B------:R-:W-:Y:S01]  /*2a70*/  VIADD R4, R2, 0xd0 ;  /* 0x000000d002047836 */ /* 0x000fe20000000000 */
[----:B------:R-:W2:Y:S02]  /*2a80*/  SYNCS.PHASECHK.TRANS64.TRYWAIT P0, [R2+URZ+0xc0], R5 ;  /* 0x0000c005020075a7 */ /* 0x000ea400080011ff */
[----:B--2---:R-:W-:Y:S05]  /*2a90*/  @!P0 BRA `(.L_x_47) ;  /* 0x00000050001c8947 */ /* 0x004fea0003800000 */
.L_x_119:
[----:B------:R-:W-:Y:S01]  /*2aa0*/  ULEA UR4, UR5, UR6, 0x3 ;  /* 0x0000000605047291 */ /* 0x000fe2000f8e18ff */
[----:B------:R-:W-:Y:S02]  /*2ab0*/  PRMT R4, RZ, 0x654, R4 ;  /* 0x00000654ff047816 */ /* 0x000fe40000000004 */
[----:B--2---:R-:W-:Y:S01]  /*2ac0*/  SHF.L.U32 R5, R12, 0x1f, RZ ;  /* 0x0000001f0c057819 */ /* 0x004fe200000006ff */
[----:B------:R-:W-:Y:S01]  /*2ad0*/  UIADD3 UR7, UPT, UPT, UR4, 0x60, URZ ;  /* 0x0000006004077890 */ /* 0x000fe2000fffe0ff */
[----:B------:R2:W-:Y:S05]  /*2ae0*/  SYNCS.ARRIVE.TRANS64.RED.A1T0 RZ, [R4+URZ], RZ ;  /* 0x000000ff04ff79a7 */ /* 0x0005ea00081004ff */
[----:B------:R-:W-:Y:S01]  /*2af0*/  IMAD.U32 R7, RZ, RZ, UR7 ;  /* 0x00000007ff077e24 */ /* 0x000fe2000f8e00ff */
[----:B------:R-:W3:Y:S04]  /*2b00*/  SYNCS.PHASECHK.TRANS64.TRYWAIT P0, [UR4+0x70], R5 ;  /* 0x00007005ff0075a7 */ /* 0x000ee80008001104 */
[----:B------:R-:W-:Y:S01]  /*2b10*/  PRMT R6, R0, 0x654, R7 ;  /* 0x0000065400067816 */ /* 0x000fe20000000007 */
[----:B--2---:R-:W-:Y:S01]  /*2b20*/  @!P2 IMAD.MOV.U32 R4, RZ, RZ, 0x10 ;  /* 0x00000010ff04a424 */ /* 0x004fe200078e00ff */
[----:B---3--:R-:W-:Y:S06]  /*2b30*/  @!P0 BRA `(.L_x_48) ;  /* 0x0000005000088947 */ /* 0x008fec0003800000 */
.L_x_121:
[----:B------:R-:W-:Y:S01]  /*2b40*/  ULEA UR8, UR5, UR6, 0x4 ;  /* 0x0000000605087291 */ /* 0x000fe2000f8e20ff */
[----:B------:R-:W-:Y:S01]  /*2b50*/  SEL R3, R6, R3, !P2 ;  /* 0x0000000306037207 */ /* 0x000fe20005000000 */
[----:B------:R-:W-:Y:S01]  /*2b60*/  UIADD3 UR9, UPT, UPT, UR4, 0x60, URZ ;  /* 0x0000006004097890 */ /* 0x000fe2000fffe0ff */
[----:B--2---:R-:W-:Y:S01]  /*2b70*/  LEA R2, R11, UR6, 0x3 ;  /* 0x000000060b027c11 */ /* 0x004fe2000f8e18ff */
[----:B------:R-:W-:Y:S01]  /*2b80*/  UIADD3 UR8, UPT, UPT, UR8, 0xf0, URZ ;  /* 0x000000f008087890 */ /* 0x000fe2000fffe0ff */
[----:B------:R-:W-:Y:S01]  /*2b90*/  SHF.L.U32 R5, R10, 0x1f, RZ ;  /* 0x0000001f0a057819 */ /* 0x000fe200000006ff */
[----:B------:R2:W-:Y:S01]  /*2ba0*/  @!P2 SYNCS.ARRIVE.TRANS64.RED RZ, [R3+URZ], R4 ;  /* 0x0000000403ffa9a7 */ /* 0x0005e200080004ff */
[----:B------:R-:W-:Y:S01]  /*2bb0*/  UIADD3 UR4, UPT, UPT, UR5, 0x1, URZ ;  /* 0x0000000105047890 */ /* 0x000fe2000fffe0ff */
[----:B------:R-:W-:-:S03]  /*2bc0*/  VIADD R8, R8, 0x1 ;  /* 0x0000000108087836 */ /* 0x000fc60000000000 */
[----:B------:R-:W-:Y:S02]  /*2bd0*/  UISETP.NE.AND UP0, UPT, UR4, 0x2, UPT ;  /* 0x000000020400788c */ /* 0x000fe4000bf05270 */
[----:B------:R-:W-:Y:S06]  /*2be0*/  UGETNEXTWORKID.BROADCAST [UR8], [UR9] ;  /* 0x00000000080073ca */ /* 0x000fec0008000100 */
[----:B------:R-:W-:Y:S01]  /*2bf0*/  USEL UR7, URZ, 0x1, UP0 ;  /* 0x00000001ff077887 */ /* 0x000fe20008000000 */
[----:B------:R-:W-:Y:S01]  /*2c00*/  ISETP.NE.AND P0, PT, R8, 0x2, PT ;  /* 0x000000020800780c */ /* 0x000fe20003f05270 */
[----:B------:R-:W-:Y:S01]  /*2c10*/  USEL UR5, UR4, URZ, UP0 ;  /* 0x000000ff04057287 */ /* 0x000fe20008000000 */
[----:B------:R-:W3:Y:S03]  /*2c20*/  SYNCS.PHASECHK.TRANS64.TRYWAIT P1, [R2+URZ+0x60], R5 ;  /* 0x00006005020075a7 */ /* 0x000ee600080211ff */
[----:B------:R-:W-:Y:S01]  /*2c30*/  LOP3.LUT R12, R12, UR7, RZ, 0x3c, !PT ;  /* 0x000000070c0c7c12 */ /* 0x000fe2000f8e3cff */
[----:B--23--:R-:W-:Y:S07]  /*2c40*/  @!P1 BRA `(.L_x_49) ;  /* 0x0000004c00dc9947 */ /* 0x00cfee0003800000 */
.L_x_122:
[C---:B------:R-:W-:Y:S01]  /*2c50*/  LEA R4, R11.reuse, UR6, 0x4 ;  /* 0x000000060b047c11 */ /* 0x040fe2000f8e20ff */
[----:B--2---:R-:W-:Y:S01]  /*2c60*/  VIADD R2, R2, 0x70 ;  /* 0x0000007002027836 */ /* 0x004fe20000000000 */
[----:B------:R-:W-:Y:S01]  /*2c70*/  SEL R8, R8, RZ, P0 ;  /* 0x000000ff08087207 */ /* 0x000fe20000000000 */
[----:B------:R-:W-:-:S03]  /*2c80*/  VIADD R11, R11, 0x1 ;  /* 0x000000010b0b7836 */ /* 0x000fc60000000000 */
[----:B------:R-:W2:Y:S01]  /*2c90*/  LDS.128 R4, [R4+0xf0] ;  /* 0x0000f00004047984 */ /* 0x000ea20000000c00 */
[----:B------:R-:W-:Y:S02]  /*2ca0*/  PRMT R2, RZ, 0x654, R2 ;  /* 0x00000654ff027816 */ /* 0x000fe40000000002 */
[C---:B------:R-:W-:Y:S01]  /*2cb0*/  ISETP.NE.AND P1, PT, R11.reuse, 0x2, PT ;  /* 0x000000020b00780c */ /* 0x040fe20003f25270 */
[----:B------:R-:W-:Y:S01]  /*2cc0*/  @!PT LDS RZ, [RZ] ;  /* 0x00000000fffff984 */ /* 0x000fe20000000800 */
[----:B------:R-:W-:Y:S01]  /*2cd0*/  @!PT LDS RZ, [RZ] ;  /* 0x00000000fffff984 */ /* 0x000fe20000000800 */
[----:B------:R-:W-:Y:S01]  /*2ce0*/  @!PT LDS RZ, [RZ] ;  /* 0x00000000fffff984 */ /* 0x000fe20000000800 */
[----:B------:R-:W-:Y:S01]  /*2cf0*/  @!PT LDS RZ, [RZ] ;  /* 0x00000000fffff984 */ /* 0x000fe20000000800 */
[----:B------:R3:W-:Y:S06]  /*2d00*/  MEMBAR.ALL.CTA ;  /* 0x0000000000007992 */ /* 0x0007ec0000008000 */
[----:B---3--:R-:W3:Y:S01]  /*2d10*/  FENCE.VIEW.ASYNC.S ;  /* 0x00000000000073c6 */ /* 0x008ee20000000000 */
[----:B------:R-:W-:Y:S01]  /*2d20*/  SEL R11, R11, RZ, P1 ;  /* 0x000000ff0b0b7207 */ /* 0x000fe20000800000 */
[----:B---3--:R3:W-:Y:S01]  /*2d30*/  SYNCS.ARRIVE.TRANS64.RED.A1T0 RZ, [R2+URZ], RZ ;  /* 0x000000ff02ff79a7 */ /* 0x0087e200081004ff */
[----:B--2---:R-:W-:-:S02]  /*2d40*/  LOP3.LUT P3, RZ, R6, 0x1, RZ, 0xc0, !PT ;  /* 0x0000000106ff7812 */ /* 0x004fc4000786c0ff */
[----:B------:R-:W-:-:S04]  /*2d50*/  SEL R5, RZ, 0x1, P1 ;  /* 0x00000001ff057807 */ /* 0x000fc80000800000 */
[----:B------:R-:W-:Y:S02]  /*2d60*/  LOP3.LUT R10, R10, R5, RZ, 0x3c, !PT ;  /* 0x000000050a0a7212 */ /* 0x000fe400078e3cff */
[----:B---3--:R-:W-:-:S04]  /*2d70*/  SEL R2, RZ, 0x1, P0 ;  /* 0x00000001ff027807 */ /* 0x008fc80000000000 */
[----:B------:R-:W-:Y:S01]  /*2d80*/  LOP3.LUT R9, R9, R2, RZ, 0x3c, !PT ;  /* 0x0000000209097212 */ /* 0x000fe200078e3cff */
[----:B------:R-:W-:Y:S06]  /*2d90*/  @P3 BRA `(.L_x_50) ;  /* 0xfffffffc002c3947 */ /* 0x000fec000383ffff */
[----:B------:R-:W-:Y:S01]  /*2da0*/  ULEA UR4, UR5, UR6, 0x3 ;  /* 0x0000000605047291 */ /* 0x000fe2000f8e18ff */
[----:B------:R-:W-:-:S08]  /*2db0*/  SHF.L.U32 R3, R12, 0x1f, RZ ;  /* 0x0000001f0c037819 */ /* 0x000fd000000006ff */
[----:B------:R-:W2:Y:S02]  /*2dc0*/  SYNCS.PHASECHK.TRANS64 P0, [UR4+0x70], R3 ;  /* 0x00007003ff0075a7 */ /* 0x000ea40008001004 */
[----:B--2---:R-:W-:Y:S05]  /*2dd0*/  @P0 BRA `(.L_x_51) ;  /* 0x0000000000080947 */ /* 0x004fea0003800000 */
[----:B------:R-:W2:Y:S02]  /*2de0*/  SYNCS.PHASECHK.TRANS64.TRYWAIT P0, [UR4+0x70], R3 ;  /* 0x00007003ff0075a7 */ /* 0x000ea40008001104 */
[----:B--2---:R-:W-:Y:S05]  /*2df0*/  @!P0 BRA `(.L_x_52) ;  /* 0x0000004c00848947 */ /* 0x004fea0003800000 */
.L_x_51:
[----:B------:R-:W-:-:S04]  /*2e00*/  UIADD3 UR7, UPT, UPT, UR5, 0x1, URZ ;  /* 0x0000000105077890 */ /* 0x000fc8000fffe0ff */
[----:B------:R-:W-:-:S04]  /*2e10*/  UISETP.NE.AND UP0, UPT, UR7, 0x2, UPT ;  /* 0x000000020700788c */ /* 0x000fc8000bf05270 */
[----:B------:R-:W-:Y:S02]  /*2e20*/  USEL UR8, URZ, 0x1, UP0 ;  /* 0x00000001ff087887 */ /* 0x000fe40008000000 */
[----:B------:R-:W-:-:S04]  /*2e30*/  USEL UR7, UR7, URZ, UP0 ;  /* 0x000000ff07077287 */ /* 0x000fc80008000000 */
[----:B------:R-:W-:Y:S01]  /*2e40*/  ULEA UR7, UR7, UR6, 0x3 ;  /* 0x0000000607077291 */ /* 0x000fe2000f8e18ff */
[----:B--2---:R-:W-:-:S04]  /*2e50*/  LOP3.LUT R3, R12, UR8, RZ, 0x3c, !PT ;  /* 0x000000080c037c12 */ /* 0x004fc8000f8e3cff */
[----:B------:R-:W-:-:S04]  /*2e60*/  SHF.L.U32 R0, R3, 0x1f, RZ ;  /* 0x0000001f03007819 */ /* 0x000fc800000006ff */
[----:B------:R-:W2:Y:S02]  /*2e70*/  SYNCS.PHASECHK.TRANS64 P0, [UR7+0x70], R0 ;  /* 0x00007000ff0075a7 */ /* 0x000ea40008001007 */
[----:B-12---:R-:W-:Y:S05]  /*2e80*/  @P0 EXIT ;  /* 0x000000000000094d */ /* 0x006fea0003800000 */
[----:B------:R-:W-:Y:S02]  /*2e90*/  SHF.L.U32 R3, R3, 0x1f, RZ ;  /* 0x0000001f03037819 */ /* 0x000fe400000006ff */
[----:B------:R-:W-:-:S07]  /*2ea0*/  MOV R0, UR7 ;  /* 0x0000000700007c02 */ /* 0x000fce0008000f00 */
.L_x_53:
[----:B-1----:R1:W2:Y:S02]  /*2eb0*/  SYNCS.PHASECHK.TRANS64.TRYWAIT P0, [R0+URZ+0x70], R3 ;  /* 0x00007003000075a7 */ /* 0x0022a400080011ff */
[----:B--2---:R-:W-:Y:S05]  /*2ec0*/  @!P0 NANOSLEEP.SYNCS 0x989680 ;  /* 0x009896800000895d */ /* 0x004fea0003900000 */
[----:B------:R-:W2:Y:S02]  /*2ed0*/  @!P0 SYNCS.PHASECHK.TRANS64 P0, [R0+URZ+0x70], R3 ;  /* 0x00007003000085a7 */ /* 0x000ea400080010ff */
[----:B--2---:R-:W-:Y:S05]  /*2ee0*/  @P0 EXIT ;  /* 0x000000000000094d */ /* 0x004fea0003800000 */
[----:B------:R-:W-:Y:S05]  /*2ef0*/  BRA `(.L_x_53) ;  /* 0xfffffffc00ec7947 */ /* 0x000fea000383ffff */
.L_x_46:
[----:B------:R-:W-:Y:S05]  /*2f00*/  BRA.U UP4, `(.L_x_54) ;  /* 0x0000000d04d87547 */ /* 0x000fea000b800000 */
[----:B------:R-:W2:Y:S01]  /*2f10*/  S2UR UR7, SR_CgaCtaId ;  /* 0x00000000000779c3 */ /* 0x000ea20000008800 */
[----:B------:R-:W-:Y:S01]  /*2f20*/  UMOV UR4, 0x40 ;  /* 0x0000004000047882 */ /* 0x000fe20000000000 */
[----:B------:R-:W-:Y:S01]  /*2f30*/  NOP ;  /* 0x0000000000007918 */ /* 0x000fe20000000000 */
[----:B------:R-:W-:Y:S01]  /*2f40*/  UMOV UR6, 0x400 ;  /* 0x0000040000067882 */ /* 0x000fe20000000000 */
[----:B--2---:R-:W-:Y:S02]  /*2f50*/  ULEA UR5, UR7, UR4, 0x18 ;  /* 0x0000000407057291 */ /* 0x004fe4000f8ec0ff */
[----:B------:R-:W-:-:S07]  /*2f60*/  ULEA UR6, UR7, UR6, 0x18 ;  /* 0x0000000607067291 */ /* 0x000fce000f8ec0ff */
[----:B------:R-:W2:Y:S02]  /*2f70*/  LDS.U8 R0, [UR5+0x1c] ;  /* 0x00001c05ff007984 */ /* 0x000ea40008000000 */
[----:B--2---:R-:W-:-:S13]  /*2f80*/  ISETP.NE.AND P0, PT, R0, RZ, PT ;  /* 0x000000ff0000720c */ /* 0x004fda0003f05270 */
[----:B------:R-:W-:Y:S05]  /*2f90*/  @P0 BRA `(.L_x_55) ;  /* 0x0000000000580947 */ /* 0x000fea0003800000 */
[----:B------:R-:W-:-:S13]  /*2fa0*/  ELECT P0, URZ, PT ;  /* 0x0000000000ff782f */ /* 0x000fda0003800000 */
[----:B------:R-:W-:Y:S05]  /*2fb0*/  @!P0 BRA `(.L_x_56) ;  /* 0x0000000000608947 */ /* 0x000fea0003800000 */
[----:B------:R-:W-:Y:S01]  /*2fc0*/  UMOV UR4, 0x10 ;  /* 0x0000001000047882 */ /* 0x000fe20000000000 */
[----:B------:R-:W-:Y:S01]  /*2fd0*/  HFMA2 R0, -RZ, RZ, 0, 5.9604644775390625e-08 ;  /* 0x00000001ff007431 */ /* 0x000fe200000001ff */
[----:B------:R-:W-:-:S03]  /*2fe0*/  MOV R3, 0xffff ;  /* 0x0000ffff00037802 */ /* 0x000fc60000000f00 */
[----:B------:R-:W-:Y:S04]  /*2ff0*/  DEPBAR.LE SB2, 0x36 ;  /* 0x0000ad800000791a */ /* 0x000fe80000000000 */
[----:B------:R-:W2:Y:S02]  /*3000*/  UTCATOMSWS.FIND_AND_SET.ALIGN UP0, UR4, UR4 ;  /* 0x00000004000475e3 */ /* 0x000ea40008000800 */
[----:B--2---:R-:W-:Y:S01]  /*3010*/  MOV R4, UR4 ;  /* 0x0000000400047c02 */ /* 0x004fe20008000f00 */
[----:B------:R-:W-:Y:S06]  /*3020*/  BRA.U UP0, `(.L_x_57) ;  /* 0x0000000100187547 */ /* 0x000fec000b800000 */
.L_x_58:
[----:B------:R-:W-:Y:S05]  /*3030*/  NANOSLEEP 0x64 ;  /* 0x000000640000795d */ /* 0x000fea0003800000 */
[----:B------:R-:W-:-:S05]  /*3040*/  UMOV UR4, 0x10 ;  /* 0x0000001000047882 */ /* 0x000fca0000000000 */
[----:B------:R-:W-:Y:S04]  /*3050*/  DEPBAR.LE SB2, 0x36 ;  /* 0x0000ad800000791a */ /* 0x000fe80000000000 */
[----:B------:R-:W2:Y:S02]  /*3060*/  UTCATOMSWS.FIND_AND_SET.ALIGN UP0, UR4, UR4 ;  /* 0x00000004000475e3 */ /* 0x000ea40008000800 */
[----:B--2---:R-:W-:Y:S01]  /*3070*/  MOV R4, UR4 ;  /* 0x0000000400047c02 */ /* 0x004fe20008000f00 */
[----:B------:R-:W-:Y:S05]  /*3080*/  BRA.U !UP0, `(.L_x_58) ;  /* 0xfffffffd08e87547 */ /* 0x000fea000b83ffff */
.L_x_57:
[-C--:B------:R-:W-:Y:S02]  /*3090*/  SHF.L.U32 R3, R3, R4.reuse, RZ ;  /* 0x0000000403037219 */ /* 0x080fe400000006ff */
[----:B------:R-:W-:Y:S01]  /*30a0*/  SHF.L.U32 R0, R0, R4, RZ ;  /* 0x0000000400007219 */ /* 0x000fe200000006ff */
[----:B------:R-:W-:Y:S02]  /*30b0*/  IMAD.SHL.U32 R4, R4, 0x20, RZ ;  /* 0x0000002004047824 */ /* 0x000fe400078e00ff */
[----:B------:R2:W-:Y:S04]  /*30c0*/  ATOMS.OR RZ, [UR5+0x14], R3 ;  /* 0x00001403ffff798c */ /* 0x0005e8000b000005 */
[----:B------:R2:W-:Y:S04]  /*30d0*/  ATOMS.OR RZ, [UR5+0x18], R0 ;  /* 0x00001800ffff798c */ /* 0x0005e8000b000005 */
[----:B------:R2:W-:Y:S01]  /*30e0*/  STS [UR6+0x110], R4 ;  /* 0x00011004ff007988 */ /* 0x0005e20008000806 */
[----:B------:R-:W-:Y:S05]  /*30f0*/  BRA `(.L_x_56) ;  /* 0x0000000000107947 */ /* 0x000fea0003800000 */
.L_x_55:
[----:B------:R-:W-:Y:S02]  /*3100*/  MOV R0, 0xffffffff ;  /* 0xffffffff00007802 */ /* 0x000fe40000000f00 */
[----:B------:R-:W-:-:S03]  /*3110*/  MOV R4, 0x3140 ;  /* 0x0000314000047802 */ /* 0x000fc60000000f00 */
[----:B------:R2:W-:Y:S04]  /*3120*/  STS [UR6+0x110], R0 ;  /* 0x00011000ff007988 */ /* 0x0005e80008000806 */
[----:B-12--5:R-:W-:Y:S05]  /*3130*/  CALL.REL.NOINC `($__internal_1_$__cuda_sm10x_tcgen05_guardrail_trap_phase_invalid_during_alloc) ;  /* 0x0000005000407944 */ /* 0x026fea0003c00000 */
.L_x_56:
[----:B------:R-:W-:Y:S05]  /*3140*/  WARPSYNC.ALL ;  /* 0x0000000000007948 */ /* 0x000fea0003800000 */
[----:B------:R-:W3:Y:S01]  /*3150*/  S2UR UR4, SR_CgaCtaId ;  /* 0x00000000000479c3 */ /* 0x000ee20000008800 */
[----:B------:R-:W-:Y:S01]  /*3160*/  UMOV UR26, 0x400 ;  /* 0x00000400001a7882 */ /* 0x000fe20000000000 */
[----:B------:R-:W-:-:S06]  /*3170*/  NOP ;  /* 0x0000000000007918 */ /* 0x000fcc0000000000 */
[----:B------:R-:W-:Y:S06]  /*3180*/  BAR.ARV 0x6, 0xa0 ;  /* 0x0182800000007b1d */ /* 0x000fec0000002000 */
[----:B------:R-:W4:Y:S01]  /*3190*/  LDCU UR5, c[0x0][0x38c] ;  /* 0x00007180ff0577ac */ /* 0x000f220008000800 */
[----:B------:R-:W-:Y:S01]  /*31a0*/  LOP3.LUT R2, R2, 0xffff, RZ, 0xc0, !PT ;  /* 0x0000ffff02027812 */ /* 0x000fe200078ec0ff */
[----:B------:R-:W-:Y:S01]  /*31b0*/  IMAD.MOV.U32 R11, RZ, RZ, 0x1 ;  /* 0x00000001ff0b7424 */ /* 0x000fe200078e00ff */
[----:B------:R-:W-:Y:S01]  /*31c0*/  CS2R R8, SRZ ;  /* 0x0000000000087805 */ /* 0x000fe2000001ff00 */
[----:B------:R-:W1:Y:S01]  /*31d0*/  LDCU UR7, c[0x0][0x38c] ;  /* 0x00007180ff0777ac */ /* 0x000e620008000800 */
[----:B------:R-:W-:Y:S01]  /*31e0*/  R2UR UR27, R2 ;  /* 0x00000000021b72ca */ /* 0x000fe200000e0000 */
[----:B------:R-:W-:Y:S01]  /*31f0*/  IMAD.MOV.U32 R10, RZ, RZ, RZ ;  /* 0x000000ffff0a7224 */ /* 0x000fe200078e00ff */
[----:B------:R-:W-:Y:S01]  /*3200*/  UMOV UR30, URZ ;  /* 0x000000ff001e7c82 */ /* 0x000fe20008000000 */
[----:B------:R-:W-:Y:S01]  /*3210*/  UMOV UR24, URZ ;  /* 0x000000ff00187c82 */ /* 0x000fe20008000000 */
[----:B---3--:R-:W-:Y:S01]  /*3220*/  ULEA UR26, UR4, UR26, 0x18 ;  /* 0x0000001a041a7291 */ /* 0x008fe2000f8ec0ff */
[----:B------:R-:W-:Y:S01]  /*3230*/  UMOV UR38, 0x0 ;  /* 0x0000000000267882 */ /* 0x000fe20000000000 */
[----:B------:R-:W-:-:S02]  /*3240*/  UMOV UR39, 0x4200490 ;  /* 0x0420049000277882 */ /* 0x000fc40000000000 */
[----:B------:R-:W-:Y:S02]  /*3250*/  UIADD3 UR4, UPT, UPT, UR26, 0x4400, URZ ;  /* 0x000044001a047890 */ /* 0x000fe4000fffe0ff */
[----:B------:R-:W-:Y:S02]  /*3260*/  UIADD3 UR6, UPT, UPT, UR26, 0xa400, URZ ;  /* 0x0000a4001a067890 */ /* 0x000fe4000fffe0ff */
[----:B----4-:R-:W-:Y:S01]  /*3270*/  UIADD3 UR5, UPT, UPT, UR5, 0x7f, URZ ;  /* 0x0000007f05057890 */ /* 0x010fe2000fffe0ff */
[----:B--2---:R-:W2:Y:S01]  /*3280*/  LDS R0, [UR26+0x110] ;  /* 0x0001101aff007984 */ /* 0x004ea20008000800 */
[----:B-1----:R-:W-:Y:S01]  /*3290*/  UMOV UR36, 0x0 ;  /* 0x0000000000247882 */ /* 0x002fe20000000000 */
[----:B------:R-:W-:Y:S01]  /*32a0*/  UMOV UR37, 0x4200490 ;  /* 0x0420049000257882 */ /* 0x000fe20000000000 */
[----:B------:R-:W-:Y:S02]  /*32b0*/  USHF.R.S32.HI UR40, URZ, 0x1f, UR5 ;  /* 0x0000001fff287899 */ /* 0x000fe40008011405 */
[----:B------:R-:W-:-:S02]  /*32c0*/  UISETP.GE.AND UP4, UPT, UR7, 0x1, UPT ;  /* 0x000000010700788c */ /* 0x000fc4000bf86270 */
[----:B------:R-:W-:Y:S02]  /*32d0*/  ULEA.HI UR40, UR40, UR5, URZ, 0x7 ;  /* 0x0000000528287291 */ /* 0x000fe4000f8f38ff */
[----:B------:R-:W-:Y:S02]  /*32e0*/  USHF.R.U32.HI UR5, URZ, 0x4, UR4 ;  /* 0x00000004ff057899 */ /* 0x000fe40008011604 */
[----:B------:R-:W-:Y:S02]  /*32f0*/  USHF.R.S32.HI UR40, URZ, 0x7, UR40 ;  /* 0x00000007ff287899 */ /* 0x000fe40008011428 */
[----:B------:R-:W-:Y:S02]  /*3300*/  USHF.R.U32.HI UR4, URZ, 0x4, UR6 ;  /* 0x00000004ff047899 */ /* 0x000fe40008011606 */
[----:B------:R-:W-:Y:S02]  /*3310*/  UISETP.LT.AND UP0, UPT, UR40, 0x1, UPT ;  /* 0x000000012800788c */ /* 0x000fe4000bf01270 */
[----:B------:R-:W-:-:S02]  /*3320*/  ULOP3.LUT UR5, UR5, 0x3fff, URZ, 0xc0, !UPT ;  /* 0x00003fff05057892 */ /* 0x000fc4000f8ec0ff */
[----:B------:R-:W-:Y:S02]  /*3330*/  ULOP3.LUT UR4, UR4, 0x3fff, URZ, 0xc0, !UPT ;  /* 0x00003fff04047892 */ /* 0x000fe4000f8ec0ff */
[----:B------:R-:W-:Y:S02]  /*3340*/  USEL UR41, UR40, 0x1, !UP0 ;  /* 0x0000000128297887 */ /* 0x000fe4000c000000 */
[----:B------:R-:W-:Y:S02]  /*3350*/  ULOP3.LUT UR28, UR5, 0x10000, URZ, 0xfc, !UPT ;  /* 0x00010000051c7892 */ /* 0x000fe4000f8efcff */
[----:B------:R-:W-:Y:S02]  /*3360*/  ULOP3.LUT UR29, UR4, 0x10000, URZ, 0xfc, !UPT ;  /* 0x00010000041d7892 */ /* 0x000fe4000f8efcff */
[----:B------:R-:W-:Y:S01]  /*3370*/  UIADD3 UR41, UPT, UPT, -UR41, URZ, URZ ;  /* 0x000000ff29297290 */ /* 0x000fe2000fffe1ff */
[----:B------:R-:W-:Y:S01]  /*3380*/  UMOV UR34, 0x0 ;  /* 0x0000000000227882 */ /* 0x000fe20000000000 */
[----:B------:R-:W-:Y:S01]  /*3390*/  UMOV UR35, 0x4200490 ;  /* 0x0420049000237882 */ /* 0x000fe20000000000 */
[----:B------:R-:W-:Y:S01]  /*33a0*/  UMOV UR32, 0x0 ;  /* 0x0000000000207882 */ /* 0x000fe20000000000 */
[----:B------:R-:W-:Y:S01]  /*33b0*/  UMOV UR33, 0x4200490 ;  /* 0x0420049000217882 */ /* 0x000fe20000000000 */
[----:B--2---:R-:W-:-:S15]  /*33c0*/  R2UR UR42, R0 ;  /* 0x00000000002a72ca */ /* 0x004fde00000e0000 */
.L_x_65:
[----:B------:R-:W-:Y:S02]  /*33d0*/  LEA R0, R10, UR26, 0x3 ;  /* 0x0000001a0a007c11 */ /* 0x000fe4000f8e18ff */
[----:B------:R-:W-:Y:S02]  /*33e0*/  SHF.L.U32 R5, R9, 0x1f, RZ ;  /* 0x0000001f09057819 */ /* 0x000fe400000006ff */
[----:B------:R-:W-:Y:S01]  /*33f0*/  PLOP3.LUT P0, PT, PT, PT, UP4, 0x80, 0x8 ;  /* 0x000000000008781c */ /* 0x000fe20003f0f048 */
[----:B------:R-:W-:Y:S01]  /*3400*/  VIADD R3, R0, 0x70 ;  /* 0x0000007000037836 */ /* 0x000fe20000000000 */
[----:B-1----:R-:W1:Y:S02]  /*3410*/  SYNCS.PHASECHK.TRANS64.TRYWAIT P1, [R0+URZ+0x60], R5 ;  /* 0x00006005000075a7 */ /* 0x002e6400080211ff */
[----:B-1-3--:R-:W-:Y:S09]  /*3420*/  @!P1 BRA `(.L_x_59) ;  /* 0x0000004800109947 */ /* 0x00aff20003800000 */
.L_x_124:
[----:B------:R-:W-:Y:S01]  /*3430*/  LEA R4, R10, UR26, 0x4 ;  /* 0x0000001a0a047c11 */ /* 0x000fe2000f8e20ff */
[----:B------:R-:W-:Y:S01]  /*3440*/  @UP4 ULEA UR4, UR24, UR26, 0x3 ;  /* 0x0000001a18044291 */ /* 0x000fe2000f8e18ff */
[----:B------:R-:W-:Y:S01]  /*3450*/  PLOP3.LUT P2, PT, PT, PT, PT, 0x80, 0x8 ;  /* 0x000000000008781c */ /* 0x000fe20003f4f070 */
[----:B------:R-:W-:Y:S01]  /*3460*/  ULEA UR31, UR30, UR26, 0x3 ;  /* 0x0000001a1e1f7291 */ /* 0x000fe2000f8e18ff */
[----:B------:R-:W-:Y:S02]  /*3470*/  PRMT R3, RZ, 0x654, R3 ;  /* 0x00000654ff037816 */ /* 0x000fe40000000003 */
[----:B-1----:R-:W1:Y:S01]  /*3480*/  LDS.128 R4, [R4+0xf0] ;  /* 0x0000f00004047984 */ /* 0x002e620000000c00 */
[----:B------:R-:W-:Y:S02]  /*3490*/  @P0 SHF.L.U32 R2, R8, 0x1f, RZ ;  /* 0x0000001f08020819 */ /* 0x000fe400000006ff */
[----:B------:R-:W-:Y:S01]  /*34a0*/  SHF.L.U32 R0, R11, 0x1f, RZ ;  /* 0x0000001f0b007819 */ /* 0x000fe200000006ff */
[----:B------:R-:W-:Y:S01]  /*34b0*/  @!PT LDS RZ, [RZ] ;  /* 0x00000000fffff984 */ /* 0x000fe20000000800 */
[----:B------:R-:W-:Y:S01]  /*34c0*/  @!PT LDS RZ, [RZ] ;  /* 0x00000000fffff984 */ /* 0x000fe20000000800 */
[----:B------:R-:W-:Y:S01]  /*34d0*/  @!PT LDS RZ, [RZ] ;  /* 0x00000000fffff984 */ /* 0x000fe20000000800 */
[----:B------:R-:W-:Y:S01]  /*34e0*/  @!PT LDS RZ, [RZ] ;  /* 0x00000000fffff984 */ /* 0x000fe20000000800 */
[----:B------:R2:W-:Y:S06]  /*34f0*/  MEMBAR.ALL.CTA ;  /* 0x0000000000007992 */ /* 0x0005ec0000008000 */
[----:B--2---:R-:W2:Y:S02]  /*3500*/  FENCE.VIEW.ASYNC.S ;  /* 0x00000000000073c6 */ /* 0x004ea40000000000 */
[----:B--2---:R2:W-:Y:S01]  /*3510*/  SYNCS.ARRIVE.TRANS64.RED.A1T0 RZ, [R3+URZ], RZ ;  /* 0x000000ff03ff79a7 */ /* 0x0045e200081004ff */
[----:B------:R2:W3:Y:S01]  /*3520*/  @P0 SYNCS.PHASECHK.TRANS64.TRYWAIT P2, [UR4], R2 ;  /* 0x00000002ff0005a7 */ /* 0x0004e20008041104 */
[----:B------:R-:W-:Y:S01]  /*3530*/  ULEA.HI UR4, UR30, UR30, URZ, 0x1 ;  /* 0x0000001e1e047291 */ /* 0x000fe2000f8f08ff */
[----:B-1----:R-:W-:-:S03]  /*3540*/  LOP3.LUT P1, RZ, R6, 0x1, RZ, 0xc0, !PT ;  /* 0x0000000106ff7812 */ /* 0x002fc6000782c0ff */
[----:B------:R-:W-:Y:S02]  /*3550*/  USHF.L.U32 UR11, UR4, 0x6, URZ ;  /* 0x00000006040b7899 */ /* 0x000fe400080006ff */
[----:B------:R-:W-:Y:S02]  /*3560*/  ULOP3.LUT UR4, UR4, 0xffe, URZ, 0xc0, !UPT ;  /* 0x00000ffe04047892 */ /* 0x000fe4000f8ec0ff */
[----:B------:R-:W-:Y:S02]  /*3570*/  ULOP3.LUT UR11, UR11, 0xffffff80, URZ, 0xc0, !UPT ;  /* 0xffffff800b0b7892 */ /* 0x000fe4000f8ec0ff */
[----:B------:R-:W-:Y:S02]  /*3580*/  UIADD3 UR4, UPT, UPT, -UR4, UR30, URZ ;  /* 0x0000001e04047290 */ /* 0x000fe4000fffe1ff */
[----:B------:R-:W-:Y:S01]  /*3590*/  UIADD3 UR11, UPT, UPT, UR42, UR11, URZ ;  /* 0x0000000b2a0b7290 */ /* 0x000fe2000fffe0ff */
[----:B------:R-:W1:Y:S03]  /*35a0*/  SYNCS.PHASECHK.TRANS64.TRYWAIT P0, [UR31+0xa0], R0 ;  /* 0x0000a000ff0075a7 */ /* 0x000e66000800111f */
[----:B------:R-:W-:Y:S01]  /*35b0*/  ULEA UR11, UR4, UR11, 0x14 ;  /* 0x0000000b040b7291 */ /* 0x000fe2000f8ea0ff */
[----:B-123--:R-:W-:Y:S11]  /*35c0*/  @!P0 BRA `(.L_x_60) ;  /* 0x0000004400bc8947 */ /* 0x00eff60003800000 */
.L_x_126:
[----:B------:R-:W-:Y:S01]  /*35d0*/  IADD3 R10, PT, PT, R10, 0x1, RZ ;  /* 0x000000010a0a7810 */ /* 0x000fe20007ffe0ff */
[----:B------:R-:W-:Y:S06]  /*35e0*/  BRA.U !UP4, `(.L_x_61) ;  /* 0x000000010cc07547 */ /* 0x000fec000b800000 */
[----:B------:R-:W-:Y:S01]  /*35f0*/  UPLOP3.LUT UP2, UPT, UPT, UPT, UPT, 0x40, 0x4 ;  /* 0x000000000004789c */ /* 0x000fe20003f4e870 */
[----:B------:R-:W-:Y:S01]  /*3600*/  UMOV UR23, UR41 ;  /* 0x0000002900177c82 */ /* 0x000fe20008000000 */
[----:B------:R-:W-:Y:S01]  /*3610*/  UMOV UR22, UR40 ;  /* 0x0000002800167c82 */ /* 0x000fe20008000000 */
[----:B------:R-:W-:-:S08]  /*3620*/  UMOV UR10, UR24 ;  /* 0x00000018000a7c82 */ /* 0x000fd00008000000 */
.L_x_64:
[----:B------:R-:W-:Y:S02]  /*3630*/  UIADD3 UR23, UPT, UPT, UR23, 0x1, URZ ;  /* 0x0000000117177890 */ /* 0x000fe4000fffe0ff */
[----:B--2---:R-:W-:Y:S02]  /*3640*/  ULEA UR5, UR10, UR26, 0x3 ;  /* 0x0000001a0a057291 */ /* 0x004fe4000f8e18ff */
[----:B------:R-:W-:Y:S01]  /*3650*/  UISETP.NE.AND UP3, UPT, UR23, URZ, UPT ;  /* 0x000000ff1700728c */ /* 0x000fe2000bf65270 */
[----:B---3--:R-:W-:Y:S10]  /*3660*/  @P2 BRA `(.L_x_62) ;  /* 0x00000000000c2947 */ /* 0x008ff40003800000 */
[----:B-1----:R-:W-:Y:S04]  /*3670*/  SHF.L.U32 R3, R8, 0x1f, RZ ;  /* 0x0000001f08037819 */ /* 0x002fe800000006ff */
[----:B------:R-:W1:Y:S02]  /*3680*/  SYNCS.PHASECHK.TRANS64.TRYWAIT P0, [UR5], R3 ;  /* 0x00000003ff0075a7 */ /* 0x000e640008001105 */
[----:B-1----:R-:W-:Y:S05]  /*3690*/  @!P0 BRA `(.L_x_63) ;  /* 0x0000004400a08947 */ /* 0x002fea0003800000 */
.L_x_62:
[----:B------:R-:W-:Y:S01]  /*36a0*/  UISETP.NE.AND UP0, UPT, UR22, 0x1, UPT ;  /* 0x000000011600788c */ /* 0x000fe2000bf05270 */
[----:B------:R-:W-:Y:S01]  /*36b0*/  PLOP3.LUT P2, PT, PT, PT, PT, 0x80, 0x8 ;  /* 0x000000000008781c */ /* 0x000fe20003f4f070 */
[----:B------:R-:W-:Y:S02]  /*36c0*/  UIADD3 UR4, UPT, UPT, UR10, 0x1, URZ ;  /* 0x000000010a047890 */ /* 0x000fe4000fffe0ff */
[----:B------:R-:W-:Y:S02]  /*36d0*/  UIADD3 UR25, UPT, UPT, UR5, 0x18, URZ ;  /* 0x0000001805197890 */ /* 0x000fe4000fffe0ff */
[----:B------:R-:W-:Y:S01]  /*36e0*/  UISETP.NE.AND UP1, UPT, UR4, 0x3, UPT ;  /* 0x000000030400788c */ /* 0x000fe2000bf25270 */
[----:B------:R-:W-:Y:S01]  /*36f0*/  PLOP3.LUT P0, PT, PT, PT, UP0, 0x80, 0x8 ;  /* 0x000000000008781c */ /* 0x000fe20003f0f008 */
[----:B------:R-:W-:Y:S02]  /*3700*/  UIADD3 UR22, UPT, UPT, UR22, -0x1, URZ ;  /* 0xffffffff16167890 */ /* 0x000fe4000fffe0ff */
[----:B------:R-:W-:Y:S02]  /*3710*/  USEL UR6, URZ, 0x1, UP1 ;  /* 0x00000001ff067887 */ /* 0x000fe40008800000 */
[----:B------:R-:W-:Y:S01]  /*3720*/  USEL UR24, UR4, URZ, UP1 ;  /* 0x000000ff04187287 */ /* 0x000fe20008800000 */
[----:B------:R-:W-:Y:S01]  /*3730*/  UMOV UR7, 0x40004040 ;  /* 0x4000404000077882 */ /* 0x000fe20000000000 */
[----:B------:R-:W-:Y:S02]  /*3740*/  UMOV UR5, 0x40004040 ;  /* 0x4000404000057882 */ /* 0x000fe40000000000 */
[----:B------:R-:W-:Y:S01]  /*3750*/  @UP0 ULEA UR4, UR24, UR26, 0x3 ;  /* 0x0000001a18040291 */ /* 0x000fe2000f8e18ff */
[----:B------:R-:W-:Y:S01]  /*3760*/  LOP3.LUT R8, R8, UR6, RZ, 0x3c, !PT ;  /* 0x0000000608087c12 */ /* 0x000fe2000f8e3cff */
[----:B------:R-:W-:Y:S01]  /*3770*/  ULEA UR6, UR10, UR29, 0xa ;  /* 0x0000001d0a067291 */ /* 0x000fe2000f8e50ff */
[----:B------:R-:W-:Y:S02]  /*3780*/  UMOV UR21, 0x40004040 ;  /* 0x4000404000157882 */ /* 0x000fe40000000000 */
[----:B-1----:R-:W-:Y:S01]  /*3790*/  @P0 SHF.L.U32 R0, R8, 0x1f, RZ ;  /* 0x0000001f08000819 */ /* 0x002fe200000006ff */
[----:B------:R-:W-:Y:S02]  /*37a0*/  UIADD3 UR20, UPT, UPT, UR6, 0x2, URZ ;  /* 0x0000000206147890 */ /* 0x000fe4000fffe0ff */
[----:B------:R-:W-:Y:S01]  /*37b0*/  UIADD3 UR16, UPT, UPT, UR6, 0x4, URZ ;  /* 0x0000000406107890 */ /* 0x000fe2000fffe0ff */
[----:B------:R2:W3:Y:S01]  /*37c0*/  @P0 SYNCS.PHASECHK.TRANS64.TRYWAIT P2, [UR4], R0 ;  /* 0x00000000ff0005a7 */ /* 0x0004e20008041104 */
[----:B------:R-:W-:Y:S02]  /*37d0*/  ULEA UR4, UR10, UR28, 0x9 ;  /* 0x0000001c0a047291 */ /* 0x000fe4000f8e48ff */
[----:B------:R-:W-:Y:S02]  /*37e0*/  UIADD3 UR12, UPT, UPT, UR6, 0x6, URZ ;  /* 0x00000006060c7890 */ /* 0x000fe4000fffe0ff */
[----:B------:R-:W-:Y:S02]  /*37f0*/  UIADD3 UR18, UPT, UPT, UR4, 0x2, URZ ;  /* 0x0000000204127890 */ /* 0x000fe4000fffe0ff */
[----:B------:R-:W-:Y:S02]  /*3800*/  UIADD3 UR14, UPT, UPT, UR4, 0x4, URZ ;  /* 0x00000004040e7890 */ /* 0x000fe4000fffe0ff */
[----:B------:R-:W-:Y:S01]  /*3810*/  UIADD3 UR8, UPT, UPT, UR4, 0x6, URZ ;  /* 0x0000000604087890 */ /* 0x000fe2000fffe0ff */
[----:B------:R2:W-:Y:S01]  /*3820*/  UTCQMMA gdesc[UR4], gdesc[UR6], tmem[UR11], tmem[UR38], idesc[UR39], UP2 ;  /* 0x00ff2606040075ea */ /* 0x0005e2000900030b */
[----:B------:R-:W-:Y:S01]  /*3830*/  UPLOP3.LUT UP2, UPT, UPT, UPT, UPT, 0x80, 0x8 ;  /* 0x000000000008789c */ /* 0x000fe20003f4f070 */
[----:B------:R-:W-:Y:S01]  /*3840*/  UMOV UR19, 0x40004040 ;  /* 0x4000404000137882 */ /* 0x000fe20000000000 */
[----:B------:R-:W-:Y:S01]  /*3850*/  UMOV UR17, 0x40004040 ;  /* 0x4000404000117882 */ /* 0x000fe20000000000 */
[----:B------:R2:W-:Y:S01]  /*3860*/  UTCQMMA gdesc[UR18], gdesc[UR20], tmem[UR11], tmem[UR36], idesc[UR37], UPT ;  /* 0x00ff2414120075ea */ /* 0x0005e2000b80030b */
[----:B------:R-:W-:Y:S01]  /*3870*/  UMOV UR15, 0x40004040 ;  /* 0x40004040000f7882 */ /* 0x000fe20000000000 */
[----:B------:R-:W-:Y:S01]  /*3880*/  UMOV UR13, 0x40004040 ;  /* 0x40004040000d7882 */ /* 0x000fe20000000000 */
[----:B------:R-:W-:Y:S01]  /*3890*/  UMOV UR9, 0x40004040 ;  /* 0x4000404000097882 */ /* 0x000fe20000000000 */
[----:B------:R2:W-:Y:S01]  /*38a0*/  UTCQMMA gdesc[UR14], gdesc[UR16], tmem[UR11], tmem[UR34], idesc[UR35], UPT ;  /* 0x00ff22100e0075ea */ /* 0x0005e2000b80030b */
[----:B------:R2:W-:Y:S01]  /*38b0*/  UTCQMMA gdesc[UR8], gdesc[UR12], tmem[UR11], tmem[UR32], idesc[UR33], UPT ;  /* 0x00ff200c080075ea */ /* 0x0005e2000b80030b */
[----:B------:R2:W-:Y:S01]  /*38c0*/  UTCBAR.MULTICAST [UR25], URZ, UR27 ;  /* 0x000000ff190073e9 */ /* 0x0005e2000800081b */
[----:B------:R-:W-:Y:S01]  /*38d0*/  UMOV UR10, UR24 ;  /* 0x00000018000a7c82 */ /* 0x000fe20008000000 */
[----:B------:R-:W-:Y:S05]  /*38e0*/  BRA.U UP3, `(.L_x_64) ;  /* 0xfffffffd03507547 */ /* 0x000fea000b83ffff */
.L_x_61:
[----:B--2---:R-:W-:Y:S01]  /*38f0*/  UIADD3 UR4, UPT, UPT, UR30, 0x1, URZ ;  /* 0x000000011e047890 */ /* 0x004fe2000fffe0ff */
[C---:B------:R-:W-:Y:S01]  /*3900*/  ISETP.NE.AND P0, PT, R10.reuse, 0x2, PT ;  /* 0x000000020a00780c */ /* 0x040fe20003f05270 */
[----:B------:R-:W-:Y:S02]  /*3910*/  UIADD3 UR5, UPT, UPT, UR31, 0x80, URZ ;  /* 0x000000801f057890 */ /* 0x000fe4000fffe0ff */
[----:B------:R-:W-:Y:S01]  /*3920*/  UISETP.NE.AND UP0, UPT, UR4, 0x4, UPT ;  /* 0x000000040400788c */ /* 0x000fe2000bf05270 */
[----:B-1----:R-:W-:Y:S02]  /*3930*/  SEL R0, RZ, 0x1, P0 ;  /* 0x00000001ff007807 */ /* 0x002fe40000000000 */
[----:B------:R-:W-:Y:S01]  /*3940*/  SEL R10, R10, RZ, P0 ;  /* 0x000000ff0a0a7207 */ /* 0x000fe20000000000 */
[----:B------:R-:W-:Y:S01]  /*3950*/  USEL UR6, URZ, 0x1, UP0 ;  /* 0x00000001ff067887 */ /* 0x000fe20008000000 */
[----:B------:R-:W-:Y:S01]  /*3960*/  LOP3.LUT R9, R9, R0, RZ, 0x3c, !PT ;  /* 0x0000000009097212 */ /* 0x000fe200078e3cff */
[----:B------:R-:W-:Y:S01]  /*3970*/  USEL UR30, UR4, URZ, UP0 ;  /* 0x000000ff041e7287 */ /* 0x000fe20008000000 */
[----:B------:R1:W-:Y:S03]  /*3980*/  UTCBAR [UR5], URZ ;  /* 0x000000ff050073e9 */ /* 0x0003e600080000ff */
[----:B------:R-:W-:Y:S01]  /*3990*/  LOP3.LUT R11, R11, UR6, RZ, 0x3c, !PT ;  /* 0x000000060b0b7c12 */ /* 0x000fe2000f8e3cff */
[----:B------:R-:W-:Y:S07]  /*39a0*/  @P1 BRA `(.L_x_65) ;  /* 0xfffffff800881947 */ /* 0x000fee000383ffff */
[----:B------:R-:W2:Y:S01]  /*39b0*/  S2UR UR8, SR_CgaCtaId ;  /* 0x00000000000879c3 */ /* 0x000ea20000008800 */
[----:B------:R-:W-:Y:S01]  /*39c0*/  ELECT P0, URZ, PT ;  /* 0x0000000000ff782f */ /* 0x000fe20003800000 */
[----:B------:R-:W-:Y:S01]  /*39d0*/  IMAD.MOV.U32 R0, RZ, RZ, 0x1 ;  /* 0x00000001ff007424 */ /* 0x000fe200078e00ff */
[----:B------:R-:W-:Y:S01]  /*39e0*/  UIADD3 UR26, UPT, UPT, UR26, 0xa0, URZ ;  /* 0x000000a01a1a7890 */ /* 0x000fe2000fffe0ff */
[----:B------:R-:W-:Y:S01]  /*39f0*/  SHF.L.U32 R3, R11, 0x1f, RZ ;  /* 0x0000001f0b037819 */ /* 0x000fe200000006ff */
[----:B------:R-:W-:-:S03]  /*3a00*/  UMOV UR4, 0x40 ;  /* 0x0000004000047882 */ /* 0x000fc60000000000 */
[----:B------:R-:W-:Y:S01]  /*3a10*/  UVIRTCOUNT.DEALLOC.SMPOOL 0x80 ;  /* 0x000000800000784c */ /* 0x000fe20000000000 */
[----:B--2---:R-:W-:Y:S02]  /*3a20*/  ULEA UR8, UR8, UR4, 0x18 ;  /* 0x0000000408087291 */ /* 0x004fe4000f8ec0ff */
[----:B------:R-:W-:-:S07]  /*3a30*/  ULEA UR4, UR30, UR26, 0x3 ;  /* 0x0000001a1e047291 */ /* 0x000fce000f8e18ff */
[----:B------:R2:W-:Y:S02]  /*3a40*/  @P0 STS.U8 [UR8+0x1c], R0 ;  /* 0x00001c00ff000988 */ /* 0x0005e40008000008 */
[----:B------:R-:W4:Y:S02]  /*3a50*/  SYNCS.PHASECHK.TRANS64.TRYWAIT P0, [UR4], R3 ;  /* 0x00000003ff0075a7 */ /* 0x000f240008001104 */
[----:B--2-4-:R-:W-:Y:S05]  /*3a60*/  @!P0 BRA `(.L_x_66) ;  /* 0x0000004000c48947 */ /* 0x014fea0003800000 */
.L_x_129:
[----:B------:R-:W-:-:S04]  /*3a70*/  UIADD3 UR4, UPT, UPT, UR30, 0x1, URZ ;  /* 0x000000011e047890 */ /* 0x000fc8000fffe0ff */
[----:B------:R-:W-:-:S04]  /*3a80*/  UISETP.NE.AND UP0, UPT, UR4, 0x4, UPT ;  /* 0x000000040400788c */ /* 0x000fc8000bf05270 */
[----:B------:R-:W-:Y:S02]  /*3a90*/  USEL UR6, URZ, 0x1, UP0 ;  /* 0x00000001ff067887 */ /* 0x000fe40008000000 */
[----:B------:R-:W-:-:S04]  /*3aa0*/  USEL UR4, UR4, URZ, UP0 ;  /* 0x000000ff04047287 */ /* 0x000fc80008000000 */
[----:B-1----:R-:W-:Y:S01]  /*3ab0*/  ULEA UR5, UR4, UR26, 0x3 ;  /* 0x0000001a04057291 */ /* 0x002fe2000f8e18ff */
[----:B------:R-:W-:-:S04]  /*3ac0*/  LOP3.LUT R2, R11, UR6, RZ, 0x3c, !PT ;  /* 0x000000060b027c12 */ /* 0x000fc8000f8e3cff */
[----:B--2---:R-:W-:-:S04]  /*3ad0*/  SHF.L.U32 R3, R2, 0x1f, RZ ;  /* 0x0000001f02037819 */ /* 0x004fc800000006ff */
[----:B------:R-:W1:Y:S02]  /*3ae0*/  SYNCS.PHASECHK.TRANS64.TRYWAIT P0, [UR5], R3 ;  /* 0x00000003ff0075a7 */ /* 0x000e640008001105 */
[----:B-1----:R-:W-:Y:S05]  /*3af0*/  @!P0 BRA `(.L_x_67) ;  /* 0x0000004000b88947 */ /* 0x002fea0003800000 */
.L_x_131:
        /* <DEDUP_REMOVED lines=9> */
.L_x_133:
[----:B------:R-:W-:-:S04]  /*3b90*/  UIADD3 UR4, UPT, UPT, UR4, 0x1, URZ ;  /* 0x0000000104047890 */ /* 0x000fc8000fffe0ff */
[----:B------:R-:W-:-:S04]  /*3ba0*/  UISETP.NE.AND UP0, UPT, UR4, 0x4, UPT ;  /* 0x000000040400788c */ /* 0x000fc8000bf05270 */
[----:B------:R-:W-:Y:S02]  /*3bb0*/  USEL UR5, URZ, 0x1, UP0 ;  /* 0x00000001ff057887 */ /* 0x000fe40008000000 */
[----:B------:R-:W-:-:S04]  /*3bc0*/  USEL UR4, UR4, URZ, UP0 ;  /* 0x000000ff04047287 */ /* 0x000fc80008000000 */
[----:B------:R-:W-:Y:S01]  /*3bd0*/  ULEA UR4, UR4, UR26, 0x3 ;  /* 0x0000001a04047291 */ /* 0x000fe2000f8e18ff */
[----:B-1----:R-:W-:-:S04]  /*3be0*/  LOP3.LUT R3, R2, UR5, RZ, 0x3c, !PT ;  /* 0x0000000502037c12 */ /* 0x002fc8000f8e3cff */
[----:B------:R-:W-:-:S04]  /*3bf0*/  SHF.L.U32 R3, R3, 0x1f, RZ ;  /* 0x0000001f03037819 */ /* 0x000fc800000006ff */
[----:B------:R-:W1:Y:S02]  /*3c00*/  SYNCS.PHASECHK.TRANS64.TRYWAIT P0, [UR4], R3 ;  /* 0x00000003ff0075a7 */ /* 0x000e640008001104 */
[----:B-1----:R-:W-:Y:S05]  /*3c10*/  @!P0 BRA `(.L_x_69) ;  /* 0x0000004000a08947 */ /* 0x002fea0003800000 */
.L_x_135:
[----:B------:R-:W-:Y:S01]  /*3c20*/  NOP ;  /* 0x0000000000007918 */ /* 0x000fe20000000000 */
[----:B-1----:R-:W1:Y:S01]  /*3c30*/  LDS R0, [UR8+0x14] ;  /* 0x00001408ff007984 */ /* 0x002e620008000800 */
[----:B------:R-:W-:Y:S01]  /*3c40*/  ULOP3.LUT UR4, UR42, 0xffff, URZ, 0xc0, !UPT ;  /* 0x0000ffff2a047892 */ /* 0x000fe2000f8ec0ff */
[----:B------:R-:W-:Y:S01]  /*3c50*/  UMOV UR5, 0xffff ;  /* 0x0000ffff00057882 */ /* 0x000fe20000000000 */
[----:B------:R-:W-:Y:S02]  /*3c60*/  UMOV UR6, 0x1 ;  /* 0x0000000100067882 */ /* 0x000fe40000000000 */
[----:B------:R-:W-:-:S04]  /*3c70*/  USHF.R.U32.HI UR4, URZ, 0x5, UR4 ;  /* 0x00000005ff047899 */ /* 0x000fc80008011604 */
[----:B------:R-:W-:Y:S02]  /*3c80*/  USHF.L.U32 UR5, UR5, UR4, URZ ;  /* 0x0000000405057299 */ /* 0x000fe400080006ff */
[----:B------:R-:W-:-:S04]  /*3c90*/  USHF.L.U32 UR4, UR6, UR4, URZ ;  /* 0x0000000406047299 */ /* 0x000fc800080006ff */
[----:B-1----:R-:W-:-:S04]  /*3ca0*/  LOP3.LUT R0, R0, UR5, RZ, 0xc0, !PT ;  /* 0x0000000500007c12 */ /* 0x002fc8000f8ec0ff */
[----:B------:R-:W-:-:S13]  /*3cb0*/  ISETP.NE.AND P0, PT, R0, UR5, PT ;  /* 0x0000000500007c0c */ /* 0x000fda000bf05270 */
[----:B------:R-:W-:Y:S05]  /*3cc0*/  @P0 BRA `(.L_x_70) ;  /* 0x0000000000580947 */ /* 0x000fea0003800000 */
[----:B------:R-:W1:Y:S02]  /*3cd0*/  LDS R0, [UR8+0x18] ;  /* 0x00001808ff007984 */ /* 0x000e640008000800 */
[----:B-1----:R-:W-:-:S04]  /*3ce0*/  LOP3.LUT R0, R0, UR4, RZ, 0xc0, !PT ;  /* 0x0000000400007c12 */ /* 0x002fc8000f8ec0ff */
[----:B------:R-:W-:-:S13]  /*3cf0*/  ISETP.NE.AND P0, PT, R0, UR4, PT ;  /* 0x0000000400007c0c */ /* 0x000fda000bf05270 */
[----:B------:R-:W-:Y:S05]  /*3d00*/  @P0 BRA `(.L_x_71) ;  /* 0x00000000003c0947 */ /* 0x000fea0003800000 */
[----:B------:R-:W1:Y:S01]  /*3d10*/  S2R R2, SR_LANEID ;  /* 0x0000000000027919 */ /* 0x000e620000000000 */
[----:B------:R-:W-:Y:S01]  /*3d20*/  ULOP3.LUT UR5, URZ, UR5, URZ, 0x33, !UPT ;  /* 0x00000005ff057292 */ /* 0x000fe2000f8e33ff */
[----:B------:R-:W-:Y:S01]  /*3d30*/  LOP3.LUT R4, RZ, UR4, RZ, 0x33, !PT ;  /* 0x00000004ff047c12 */ /* 0x000fe2000f8e33ff */
[----:B------:R-:W-:Y:S02]  /*3d40*/  VOTEU.ANY UR4, UPT, PT ;  /* 0x0000000000047886 */ /* 0x000fe400038e0100 */
[----:B------:R-:W-:Y:S01]  /*3d50*/  UFLO.U32 UR4, UR4 ;  /* 0x00000004000472bd */ /* 0x000fe200080e0000 */
[----:B------:R-:W2:Y:S01]  /*3d60*/  REDUX UR6, R4 ;  /* 0x00000000040673c4 */ /* 0x000ea20000000000 */
[----:B------:R-:W-:-:S06]  /*3d70*/  IMAD.U32 R0, RZ, RZ, UR5 ;  /* 0x00000005ff007e24 */ /* 0x000fcc000f8e00ff */
[----:B------:R4:W-:Y:S01]  /*3d80*/  UTCATOMSWS.AND URZ, UR5 ;  /* 0x0000000500ff79e3 */ /* 0x0009e20008000000 */
[----:B------:R-:W3:Y:S01]  /*3d90*/  REDUX UR7, R0 ;  /* 0x00000000000773c4 */ /* 0x000ee20000000000 */
[----:B-1----:R-:W-:Y:S01]  /*3da0*/  ISETP.EQ.U32.AND P0, PT, R2, UR4, PT ;  /* 0x0000000402007c0c */ /* 0x002fe2000bf02070 */
[----:B--2---:R-:W-:Y:S01]  /*3db0*/  IMAD.U32 R2, RZ, RZ, UR6 ;  /* 0x00000006ff027e24 */ /* 0x004fe2000f8e00ff */
[----:B---3--:R-:W-:-:S11]  /*3dc0*/  MOV R3, UR7 ;  /* 0x0000000700037c02 */ /* 0x008fd60008000f00 */
[----:B------:R4:W-:Y:S04]  /*3dd0*/  @P0 ATOMS.AND RZ, [UR8+0x14], R3 ;  /* 0x00001403ffff098c */ /* 0x0009e8000a800008 */
[----:B------:R4:W-:Y:S01]  /*3de0*/  @P0 ATOMS.AND RZ, [UR8+0x18], R2 ;  /* 0x00001802ffff098c */ /* 0x0009e2000a800008 */
[----:B------:R-:W-:Y:S05]  /*3df0*/  BRA `(.L_x_72) ;  /* 0x0000000000147947 */ /* 0x000fea0003800000 */
.L_x_71:
[----:B------:R-:W-:Y:S02]  /*3e00*/  MOV R2, 0x3e20 ;  /* 0x00003e2000027802 */ /* 0x000fe40000000f00 */
[----:B---3-5:R-:W-:Y:S05]  /*3e10*/  CALL.REL.NOINC `($__internal_0_$__cuda_sm10x_tcgen05_guardrail_trap_col_being_dealloced_not_returned_by_alloc) ;  /* 0x0000004000fc7944 */ /* 0x028fea0003c00000 */
[----:B------:R-:W-:Y:S05]  /*3e20*/  BRA `(.L_x_72) ;  /* 0x0000000000087947 */ /* 0x000fea0003800000 */
.L_x_70:
[----:B------:R-:W-:Y:S02]  /*3e30*/  MOV R2, 0x3e50 ;  /* 0x00003e5000027802 */ /* 0x000fe40000000f00 */
[----:B---3-5:R-:W-:Y:S05]  /*3e40*/  CALL.REL.NOINC `($__internal_2_$__cuda_sm10x_tcgen05_guardrail_trap_unallocated_columns_being_dealloced) ;  /* 0x0000004400087944 */ /* 0x028fea0003c00000 */
.L_x_72:
[----:B------:R-:W-:Y:S01]  /*3e50*/  NOP ;  /* 0x0000000000007918 */ /* 0x000fe20000000000 */
[----:B----4-:R-:W-:Y:S05]  /*3e60*/  EXIT ;  /* 0x000000000000794d */ /* 0x010fea0003800000 */
.L_x_54:
[----:B------:R-:W-:-:S09]  /*3e70*/  UISETP.NE.OR UP0, UPT, UR17, 0x3, !UP3 ;  /* 0x000000031100788c */ /* 0x000fd2000df05670 */
[----:B------:R-:W-:Y:S05]  /*3e80*/  BRA.U UP0, `(.L_x_73) ;  /* 0x0000000d00807547 */ /* 0x000fea000b800000 */
[----:B------:R-:W2:Y:S01]  /*3e90*/  S2UR UR10, SR_CgaCtaId ;  /* 0x00000000000a79c3 */ /* 0x000ea20000008800 */
[----:B------:R-:W3:Y:S01]  /*3ea0*/  LDCU UR32, c[0x0][0x370] ;  /* 0x00006e00ff2077ac */ /* 0x000ee20008000800 */
[----:B------:R-:W-:Y:S02]  /*3eb0*/  HFMA2 R13, -RZ, RZ, 0, 0 ;  /* 0x00000000ff0d7431 */ /* 0x000fe400000001ff */
[----:B------:R-:W-:Y:S01]  /*3ec0*/  IMAD.MOV.U32 R15, RZ, RZ, 0x1 ;  /* 0x00000001ff0f7424 */ /* 0x000fe200078e00ff */
[----:B------:R-:W-:Y:S01]  /*3ed0*/  MOV R7, 0x1000 ;  /* 0x0000100000077802 */ /* 0x000fe20000000f00 */
[----:B------:R-:W3:Y:S01]  /*3ee0*/  LDCU.128 UR28, c[0x0][0xb10] ;  /* 0x00016200ff1c77ac */ /* 0x000ee20008000c00 */
[----:B------:R-:W-:Y:S01]  /*3ef0*/  IMAD.MOV.U32 R14, RZ, RZ, RZ ;  /* 0x000000ffff0e7224 */ /* 0x000fe200078e00ff */
[----:B------:R-:W4:Y:S01]  /*3f00*/  LDC.64 R16, c[0x0][0x348] ;  /* 0x0000d200ff107b82 */ /* 0x000f220000000a00 */
[----:B------:R-:W1:Y:S01]  /*3f10*/  LDCU UR27, c[0x0][0x374] ;  /* 0x00006e80ff1b77ac */ /* 0x000e620008000800 */
[----:B------:R-:W2:Y:S06]  /*3f20*/  LDCU UR15, c[0x0][0xb0c] ;  /* 0x00016180ff0f77ac */ /* 0x000eac0008000800 */
[----:B------:R-:W4:Y:S01]  /*3f30*/  LDC.64 R2, c[0x0][0x888] ;  /* 0x00022200ff027b82 */ /* 0x000f220000000a00 */
[----:B------:R-:W2:Y:S01]  /*3f40*/  LDCU UR39, c[0x0][0xb20] ;  /* 0x00016400ff2777ac */ /* 0x000ea20008000800 */
[----:B------:R-:W2:Y:S06]  /*3f50*/  LDCU UR4, c[0x0][0xb30] ;  /* 0x00016600ff0477ac */ /* 0x000eac0008000800 */
[----:B------:R-:W4:Y:S01]  /*3f60*/  LDC.64 R4, c[0x0][0x890] ;  /* 0x00022400ff047b82 */ /* 0x000f220000000a00 */
[----:B------:R-:W-:Y:S01]  /*3f70*/  UMOV UR21, 0x400 ;  /* 0x0000040000157882 */ /* 0x000fe20000000000 */
[----:B---3--:R-:W-:-:S02]  /*3f80*/  UIMAD.WIDE.U32 UR6, UR32, UR28, URZ ;  /* 0x0000001c200672a5 */ /* 0x008fc4000f8e00ff */
[----:B-1----:R-:W-:Y:S02]  /*3f90*/  UIMAD.WIDE.U32 UR8, UR27, UR31, URZ ;  /* 0x0000001f1b0872a5 */ /* 0x002fe4000f8e00ff */
[----:B--2---:R-:W-:Y:S02]  /*3fa0*/  ULEA UR21, UR10, UR21, 0x18 ;  /* 0x000000150a157291 */ /* 0x004fe4000f8ec0ff */
[----:B------:R-:W-:Y:S02]  /*3fb0*/  UPLOP3.LUT UP3, UPT, UPT, UPT, UPT, 0x40, 0x4 ;  /* 0x000000000004789c */ /* 0x000fe40003f6e870 */
[----:B------:R-:W-:Y:S02]  /*3fc0*/  UIADD3 UR33, UPT, UPT, UR21, 0x38, URZ ;  /* 0x0000003815217890 */ /* 0x000fe4000fffe0ff */
[----:B------:R-:W-:Y:S01]  /*3fd0*/  UIADD3 UR17, UPT, UPT, UR21, 0x30, URZ ;  /* 0x0000003015117890 */ /* 0x000fe2000fffe0ff */
[----:B------:R-:W-:Y:S01]  /*3fe0*/  UMOV UR6, UR7 ;  /* 0x0000000700067c82 */ /* 0x000fe20008000000 */
[----:B------:R-:W-:Y:S01]  /*3ff0*/  UMOV UR35, UR9 ;  /* 0x0000000900237c82 */ /* 0x000fe20008000000 */
[----:B------:R-:W-:-:S02]  /*4000*/  UISETP.GE.AND UP0, UPT, UR42, 0x1, UPT ;  /* 0x000000012a00788c */ /* 0x000fc4000bf06270 */
[----:B------:R-:W-:Y:S01]  /*4010*/  UISETP.NE.AND UP4, UPT, UR42, 0x1, UPT ;  /* 0x000000012a00788c */ /* 0x000fe2000bf85270 */
[----:B------:R-:W1:Y:S01]  /*4020*/  LDCU.64 UR22, c[0x0][0xb28] ;  /* 0x00016500ff1677ac */ /* 0x000e620008000a00 */
[----:B------:R-:W-:Y:S02]  /*4030*/  UISETP.NE.AND UP6, UPT, UR15, 0x1, UPT ;  /* 0x000000010f00788c */ /* 0x000fe4000bfc5270 */
[----:B------:R-:W-:Y:S02]  /*4040*/  UISETP.NE.AND UP5, UPT, UR30, 0x1, UPT ;  /* 0x000000011e00788c */ /* 0x000fe4000bfa5270 */
[----:B------:R-:W-:Y:S02]  /*4050*/  UPRMT UR33, UR10, 0x654, UR33 ;  /* 0x000006540a217896 */ /* 0x000fe40008000021 */
[----:B------:R-:W-:Y:S02]  /*4060*/  USHF.R.U32.HI UR37, URZ, UR29, UR6 ;  /* 0x0000001dff257299 */ /* 0x000fe40008011606 */
[----:B------:R-:W-:-:S02]  /*4070*/  UPRMT UR34, UR10, 0x654, UR17 ;  /* 0x000006540a227896 */ /* 0x000fc40008000011 */
[----:B------:R-:W-:Y:S02]  /*4080*/  USHF.R.U32.HI UR35, URZ, UR39, UR35 ;  /* 0x00000027ff237299 */ /* 0x000fe40008011623 */
[----:B------:R-:W-:-:S11]  /*4090*/  UISETP.NE.AND UP2, UPT, UR4, 0x1, UPT ;  /* 0x000000010400788c */ /* 0x000fd6000bf45270 */
.L_x_82:
[C---:B------:R-:W-:Y:S02]  /*40a0*/  LEA R12, R14.reuse, UR21, 0x3 ;  /* 0x000000150e0c7c11 */ /* 0x040fe4000f8e18ff */
[----:B------:R-:W-:Y:S02]  /*40b0*/  SHF.L.U32 R9, R13, 0x1f, RZ ;  /* 0x0000001f0d097819 */ /* 0x000fe400000006ff */
[----:B------:R-:W-:Y:S02]  /*40c0*/  LEA R10, R14, UR21, 0x4 ;  /* 0x000000150e0a7c11 */ /* 0x000fe4000f8e20ff */
[----:B--2---:R-:W2:Y:S02]  /*40d0*/  SYNCS.PHASECHK.TRANS64.TRYWAIT P0, [R12+URZ+0x60], R9 ;  /* 0x000060090c0075a7 */ /* 0x004ea400080011ff */
[----:B--2---:R-:W-:Y:S05]  /*40e0*/  @!P0 BRA `(.L_x_74) ;  /* 0x0000003c00848947 */ /* 0x004fea0003800000 */
.L_x_136:
[----:B--2---:R-:W2:Y:S01]  /*40f0*/  LDS.128 R8, [R10+0xf0] ;  /* 0x0000f0000a087984 */ /* 0x004ea20000000c00 */
[----:B------:R-:W-:Y:S01]  /*4100*/  UISETP.GE.AND UP0, UPT, UR42, 0x1, UPT ;  /* 0x000000012a00788c */ /* 0x000fe2000bf06270 */
[----:B------:R-:W-:Y:S01]  /*4110*/  @!PT LDS RZ, [RZ] ;  /* 0x00000000fffff984 */ /* 0x000fe20000000800 */
[----:B------:R-:W-:Y:S01]  /*4120*/  @!PT LDS RZ, [RZ] ;  /* 0x00000000fffff984 */ /* 0x000fe20000000800 */
[----:B------:R-:W-:Y:S01]  /*4130*/  @!PT LDS RZ, [RZ] ;  /* 0x00000000fffff984 */ /* 0x000fe20000000800 */
[----:B------:R-:W-:Y:S01]  /*4140*/  @!PT LDS RZ, [RZ] ;  /* 0x00000000fffff984 */ /* 0x000fe20000000800 */
[----:B------:R3:W-:Y:S06]  /*4150*/  MEMBAR.ALL.CTA ;  /* 0x0000000000007992 */ /* 0x0007ec0000008000 */
[----:B---3--:R-:W3:Y:S01]  /*4160*/  FENCE.VIEW.ASYNC.S ;  /* 0x00000000000073c6 */ /* 0x008ee20000000000 */
[----:B--2---:R-:W-:Y:S11]  /*4170*/  LOP3.LUT P0, RZ, R10, 0x1, RZ, 0xc0, !PT ;  /* 0x000000010aff7812 */ /* 0x004ff6000780c0ff */
[----:B------:R-:W-:Y:S02]  /*4180*/  @!UPT UIADD3 URZ, UPT, UPT, URZ, URZ, URZ ;  /* 0x000000fffffff290 */ /* 0x000fe4000fffe0ff */
[----:B---3--:R-:W-:Y:S01]  /*4190*/  VOTEU.ANY UP1, P0 ;  /* 0x0000000000ff7886 */ /* 0x008fe20000020100 */
[----:B------:R-:W-:Y:S11]  /*41a0*/  PLOP3.LUT P0, PT, PT, PT, UP1, 0x80, 0x8 ;  /* 0x000000000008781c */ /* 0x000ff60003f0f018 */
[----:B------:R-:W-:Y:S02]  /*41b0*/  @!UPT UIADD3 URZ, UPT, UPT, URZ, URZ, URZ ;  /* 0x000000fffffff290 */ /* 0x000fe4000fffe0ff */
[----:B------:R-:W-:Y:S02]  /*41c0*/  @P0 SHF.R.U32.HI R0, RZ, 0x10, R9 ;  /* 0x00000010ff000819 */ /* 0x000fe40000011609 */
[----:B------:R-:W-:Y:S02]  /*41d0*/  @P0 MOV R6, R8 ;  /* 0x0000000800060202 */ /* 0x000fe40000000f00 */
[----:B------:R-:W-:Y:S01]  /*41e0*/  @P0 R2UR UR4, R0 ;  /* 0x00000000000402ca */ /* 0x000fe200000e0000 */
[----:B------:R-:W-:Y:S01]  /*41f0*/  VIADD R0, R12, 0x70 ;  /* 0x000000700c007836 */ /* 0x000fe20000000000 */
[----:B------:R-:W-:Y:S02]  /*4200*/  @P0 LOP3.LUT R8, R9, 0xffff, RZ, 0xc0, !PT ;  /* 0x0000ffff09080812 */ /* 0x000fe400078ec0ff */
[----:B------:R-:W-:Y:S02]  /*4210*/  @P0 R2UR UR6, R6 ;  /* 0x00000000060602ca */ /* 0x000fe400000e0000 */
[----:B------:R-:W-:Y:S02]  /*4220*/  PRMT R0, RZ, 0x654, R0 ;  /* 0x00000654ff007816 */ /* 0x000fe40000000000 */
[----:B------:R-:W-:Y:S02]  /*4230*/  @P0 R2UR UR5, R8 ;  /* 0x00000000080502ca */ /* 0x000fe400000e0000 */
[----:B------:R2:W-:Y:S03]  /*4240*/  SYNCS.ARRIVE.TRANS64.RED.A1T0 RZ, [R0+URZ], RZ ;  /* 0x000000ff00ff79a7 */ /* 0x0005e600081004ff */
[----:B------:R-:W-:Y:S04]  /*4250*/  @UP1 UMOV UR26, UR4 ;  /* 0x00000004001a1c82 */ /* 0x000fe80008000000 */
[----:B------:R-:W-:Y:S04]  /*4260*/  @UP1 UMOV UR14, UR6 ;  /* 0x00000006000e1c82 */ /* 0x000fe80008000000 */
[----:B------:R-:W-:Y:S01]  /*4270*/  @UP1 UMOV UR13, UR5 ;  /* 0x00000005000d1c82 */ /* 0x000fe20008000000 */
[----:B------:R-:W-:Y:S05]  /*4280*/  BRA.U !UP0, `(.L_x_75) ;  /* 0x0000000108a47547 */ /* 0x000fea000b800000 */
[----:B------:R-:W-:Y:S02]  /*4290*/  UIMAD.WIDE.U32 UR8, UR13, UR31, URZ ;  /* 0x0000001f0d0872a5 */ /* 0x000fe4000f8e00ff */
[----:B------:R-:W-:Y:S02]  /*42a0*/  UIMAD.WIDE.U32 UR10, UR14, UR28, URZ ;  /* 0x0000001c0e0a72a5 */ /* 0x000fe4000f8e00ff */
[----:B------:R-:W-:Y:S02]  /*42b0*/  USEL UR4, UR27, UR35, !UP5 ;  /* 0x000000231b047287 */ /* 0x000fe4000e800000 */
[----:B------:R-:W-:Y:S02]  /*42c0*/  USEL UR7, UR32, UR37, !UP6 ;  /* 0x0000002520077287 */ /* 0x000fe4000f000000 */
[----:B-1----:R-:W-:Y:S02]  /*42d0*/  UIMAD.WIDE.U32 UR18, UR4, UR22, URZ ;  /* 0x00000016041272a5 */ /* 0x002fe4000f8e00ff */
[----:B------:R-:W-:Y:S01]  /*42e0*/  UIMAD.WIDE.U32 UR24, UR7, UR22, URZ ;  /* 0x00000016071872a5 */ /* 0x000fe2000f8e00ff */
[----:B------:R-:W-:Y:S02]  /*42f0*/  UMOV UR5, UR9 ;  /* 0x0000000900057c82 */ /* 0x000fe40008000000 */
[----:B------:R-:W-:Y:S03]  /*4300*/  USHF.R.U32.HI UR6, URZ, UR39, UR5 ;  /* 0x00000027ff067299 */ /* 0x000fe60008011605 */
[----:B------:R-:W-:Y:S01]  /*4310*/  UMOV UR5, UR11 ;  /* 0x0000000b00057c82 */ /* 0x000fe20008000000 */
[----:B------:R-:W-:Y:S02]  /*4320*/  USEL UR6, UR13, UR6, !UP5 ;  /* 0x000000060d067287 */ /* 0x000fe4000e800000 */
[----:B------:R-:W-:Y:S02]  /*4330*/  USHF.R.U32.HI UR8, URZ, UR29, UR5 ;  /* 0x0000001dff087299 */ /* 0x000fe40008011605 */
[----:B------:R-:W-:Y:S01]  /*4340*/  UIMAD.WIDE.U32 UR10, UR6, UR22, URZ ;  /* 0x00000016060a72a5 */ /* 0x000fe2000f8e00ff */
[----:B------:R-:W-:Y:S02]  /*4350*/  UMOV UR5, UR19 ;  /* 0x0000001300057c82 */ /* 0x000fe40008000000 */
[----:B------:R-:W-:Y:S03]  /*4360*/  @UP4 USHF.R.U32.HI UR4, URZ, UR23, UR5 ;  /* 0x00000017ff044299 */ /* 0x000fe60008011605 */
[----:B------:R-:W-:Y:S01]  /*4370*/  UMOV UR5, UR25 ;  /* 0x0000001900057c82 */ /* 0x000fe20008000000 */
[----:B------:R-:W-:Y:S02]  /*4380*/  UIMAD UR4, UR42, UR4, URZ ;  /* 0x000000042a0472a4 */ /* 0x000fe4000f8e02ff */
[----:B------:R-:W-:Y:S02]  /*4390*/  @UP4 USHF.R.U32.HI UR7, URZ, UR23, UR5 ;  /* 0x00000017ff074299 */ /* 0x000fe40008011605 */
[----:B------:R-:W-:Y:S02]  /*43a0*/  USEL UR5, UR14, UR8, !UP6 ;  /* 0x000000080e057287 */ /* 0x000fe4000f000000 */
[----:B------:R-:W-:Y:S02]  /*43b0*/  UIMAD UR8, UR42, UR7, URZ ;  /* 0x000000072a0872a4 */ /* 0x000fe4000f8e02ff */
[----:B------:R-:W-:Y:S03]  /*43c0*/  UISETP.GE.AND UP0, UPT, UR6, UR4, UPT ;  /* 0x000000040600728c */ /* 0x000fe6000bf06270 */
[----:B------:R-:W-:Y:S01]  /*43d0*/  UMOV UR4, UR11 ;  /* 0x0000000b00047c82 */ /* 0x000fe20008000000 */
[----:B------:R-:W-:Y:S02]  /*43e0*/  UISETP.GE.OR UP0, UPT, UR5, UR8, UP0 ;  /* 0x000000080500728c */ /* 0x000fe40008706670 */
[----:B------:R-:W-:Y:S02]  /*43f0*/  USHF.R.U32.HI UR4, URZ, UR23, UR4 ;  /* 0x00000017ff047299 */ /* 0x000fe40008011604 */
[----:B------:R-:W-:Y:S02]  /*4400*/  UIMAD.WIDE.U32 UR8, UR5, UR22, URZ ;  /* 0x00000016050872a5 */ /* 0x000fe4000f8e00ff */
[----:B------:R-:W-:Y:S04]  /*4410*/  USEL UR10, UR6, UR4, !UP4 ;  /* 0x00000004060a7287 */ /* 0x000fe8000e000000 */
[----:B------:R-:W-:Y:S01]  /*4420*/  UIADD3 UR11, UPT, UPT, -UR10, URZ, URZ ;  /* 0x000000ff0a0b7290 */ /* 0x000fe2000fffe1ff */
[----:B------:R-:W-:Y:S02]  /*4430*/  @!UP0 UMOV UR4, UR9 ;  /* 0x0000000900048c82 */ /* 0x000fe40008000000 */
[----:B------:R-:W-:Y:S02]  /*4440*/  @!UP0 USHF.R.U32.HI UR4, URZ, UR23, UR4 ;  /* 0x00000017ff048299 */ /* 0x000fe40008011604 */
[----:B------:R-:W-:Y:S02]  /*4450*/  UIMAD UR8, UR42, UR11, UR6 ;  /* 0x0000000b2a0872a4 */ /* 0x000fe4000f8e0206 */
[----:B------:R-:W-:Y:S04]  /*4460*/  @!UP0 USEL UR4, UR5, UR4, !UP4 ;  /* 0x0000000405048287 */ /* 0x000fe8000e000000 */
[----:B------:R-:W-:Y:S02]  /*4470*/  @!UP0 UIMAD UR8, UR7, UR8, UR4 ;  /* 0x00000008070882a4 */ /* 0x000fe4000f8e0204 */
[----:B------:R-:W-:Y:S02]  /*4480*/  @!UP0 UIADD3 UR9, UPT, UPT, UR10, -UR4, URZ ;  /* 0x800000040a098290 */ /* 0x000fe4000fffe0ff */
[----:B------:R-:W-:Y:S02]  /*4490*/  UIADD3 UR4, UPT, UPT, -UR5, URZ, URZ ;  /* 0x000000ff05047290 */ /* 0x000fe4000fffe1ff */
[----:B------:R-:W-:Y:S02]  /*44a0*/  UIADD3 UR7, UPT, UPT, -UR6, URZ, URZ ;  /* 0x000000ff06077290 */ /* 0x000fe4000fffe1ff */
[----:B------:R-:W-:Y:S02]  /*44b0*/  @!UP0 UIMAD UR6, UR9, UR42, UR5 ;  /* 0x0000002a090682a4 */ /* 0x000fe4000f8e0205 */
[----:B------:R-:W-:Y:S02]  /*44c0*/  UIMAD UR14, UR15, UR4, UR14 ;  /* 0x000000040f0e72a4 */ /* 0x000fe4000f8e020e */
[----:B------:R-:W-:Y:S01]  /*44d0*/  UIMAD UR13, UR30, UR7, UR13 ;  /* 0x000000071e0d72a4 */ /* 0x000fe2000f8e020d */
[----:B------:R-:W-:Y:S02]  /*44e0*/  @!UP0 UMOV UR5, UR8 ;  /* 0x0000000800058c82 */ /* 0x000fe40008000000 */
[----:B------:R-:W-:Y:S02]  /*44f0*/  UIMAD UR14, UR5, UR15, UR14 ;  /* 0x0000000f050e72a4 */ /* 0x000fe4000f8e020e */
[----:B------:R-:W-:Y:S11]  /*4500*/  UIMAD UR13, UR6, UR30, UR13 ;  /* 0x0000001e060d72a4 */ /* 0x000ff6000f8e020d */
[----:B------:R-:W-:Y:S01]  /*4510*/  @!UPT UIADD3 URZ, UPT, UPT, URZ, URZ, URZ ;  /* 0x000000fffffff290 */ /* 0x000fe2000fffe0ff */
.L_x_75:
[----:B------:R-:W3:Y:S01]  /*4520*/  @!UP2 LDCU.128 UR8, c[0x0][0xb10] ;  /* 0x00016200ff08a7ac */ /* 0x000ee20008000c00 */
[C---:B----4-:R-:W-:Y:S02]  /*4530*/  ISETP.NE.U32.AND P1, PT, R4.reuse, RZ, PT ;  /* 0x000000ff0400720c */ /* 0x050fe40003f25070 */
[----:B------:R-:W-:Y:S02]  /*4540*/  ISETP.NE.U32.AND P0, PT, R4, RZ, PT ;  /* 0x000000ff0400720c */ /* 0x000fe40003f05070 */
[C---:B------:R-:W-:Y:S02]  /*4550*/  ISETP.NE.AND.EX P1, PT, R5.reuse, RZ, PT, P1 ;  /* 0x000000ff0500720c */ /* 0x040fe40003f25310 */
[----:B------:R-:W-:Y:S01]  /*4560*/  ISETP.NE.AND.EX P0, PT, R5, RZ, PT, P0 ;  /* 0x000000ff0500720c */ /* 0x000fe20003f05300 */
[----:B------:R-:W4:Y:S01]  /*4570*/  @!UP2 LDCU UR5, c[0x0][0xb0c] ;  /* 0x00016180ff05a7ac */ /* 0x000f220008000800 */
[----:B------:R-:W-:Y:S01]  /*4580*/  SHF.L.U32 R9, R15, 0x1f, RZ ;  /* 0x0000001f0f097819 */ /* 0x000fe200000006ff */
[----:B------:R-:W-:Y:S02]  /*4590*/  USHF.L.U32 UR19, UR16, 0x6, URZ ;  /* 0x0000000610137899 */ /* 0x000fe400080006ff */
[----:B------:R-:W-:Y:S02]  /*45a0*/  USHF.L.U32 UR18, UR20, 0x7, URZ ;  /* 0x0000000714127899 */ /* 0x000fe400080006ff */
[----:B---3--:R-:W-:Y:S07]  /*45b0*/  UIMAD.WIDE.U32 UR6, UR14, UR8, URZ ;  /* 0x000000080e0672a5 */ /* 0x008fee000f8e00ff */
[----:B------:R-:W-:Y:S01]  /*45c0*/  @!UP2 UMOV UR4, UR7 ;  /* 0x000000070004ac82 */ /* 0x000fe20008000000 */
[----:B----4-:R-:W-:Y:S02]  /*45d0*/  @!UP2 UISETP.NE.AND UP0, UPT, UR5, 0x1, UPT ;  /* 0x000000010500a88c */ /* 0x010fe4000bf05270 */
[----:B------:R-:W-:Y:S02]  /*45e0*/  @!UP2 USHF.R.U32.HI UR4, URZ, UR9, UR4 ;  /* 0x00000009ff04a299 */ /* 0x000fe40008011604 */
[----:B------:R-:W-:Y:S02]  /*45f0*/  UIMAD.WIDE.U32 UR6, UR13, UR11, URZ ;  /* 0x0000000b0d0672a5 */ /* 0x000fe4000f8e00ff */
[----:B------:R-:W-:Y:S02]  /*4600*/  @!UP2 USEL UR8, UR14, UR4, !UP0 ;  /* 0x000000040e08a287 */ /* 0x000fe4000c000000 */
[----:B------:R-:W-:Y:S03]  /*4610*/  @!UP2 UISETP.NE.AND UP0, UPT, UR10, 0x1, UPT ;  /* 0x000000010a00a88c */ /* 0x000fe6000bf05270 */
[----:B------:R-:W-:Y:S02]  /*4620*/  @!UP2 UMOV UR6, UR7 ;  /* 0x000000070006ac82 */ /* 0x000fe40008000000 */
[----:B------:R-:W3:Y:S02]  /*4630*/  @!UP2 LDCU UR4, c[0x0][0xb20] ;  /* 0x00016400ff04a7ac */ /* 0x000ee40008000800 */
[----:B---3--:R-:W-:Y:S04]  /*4640*/  @!UP2 USHF.R.U32.HI UR6, URZ, UR4, UR6 ;  /* 0x00000004ff06a299 */ /* 0x008fe80008011606 */
[----:B------:R-:W-:Y:S04]  /*4650*/  @!UP2 USEL UR6, UR13, UR6, !UP0 ;  /* 0x000000060d06a287 */ /* 0x000fe8000c000000 */
[----:B------:R-:W-:Y:S02]  /*4660*/  @!UP2 UIADD3 UR4, UPT, UPT, -UR8, UR6, URZ ;  /* 0x000000060804a290 */ /* 0x000fe4000fffe1ff */
[----:B------:R-:W-:Y:S02]  /*4670*/  @!UP2 UIADD3 UR6, UPT, UPT, UR8, -UR6, URZ ;  /* 0x800000060806a290 */ /* 0x000fe4000fffe0ff */
[----:B------:R-:W-:Y:S02]  /*4680*/  @!UP2 UIMAD UR14, UR4, UR5, UR14 ;  /* 0x00000005040ea2a4 */ /* 0x000fe4000f8e020e */
[----:B------:R-:W-:Y:S01]  /*4690*/  @!UP2 UIMAD UR13, UR6, UR10, UR13 ;  /* 0x0000000a060da2a4 */ /* 0x000fe2000f8e020d */
[----:B------:R-:W-:Y:S11]  /*46a0*/  BRA.U UP3, `(.L_x_76) ;  /* 0x0000000103107547 */ /* 0x000ff6000b800000 */
[----:B--2---:R-:W-:Y:S04]  /*46b0*/  MOV R0, UR38 ;  /* 0x0000002600007c02 */ /* 0x004fe80008000f00 */
[----:B------:R-:W-:Y:S04]  /*46c0*/  SHF.L.U32 R11, R0, 0x1f, RZ ;  /* 0x0000001f000b7819 */ /* 0x000fe800000006ff */
[----:B------:R-:W2:Y:S02]  /*46d0*/  SYNCS.PHASECHK.TRANS64.TRYWAIT P2, [UR21+0x58], R11 ;  /* 0x0000580bff0075a7 */ /* 0x000ea40008041115 */
[----:B--2---:R-:W-:Y:S05]  /*46e0*/  @!P2 BRA `(.L_x_77) ;  /* 0x000000380018a947 */ /* 0x004fea0003800000 */
.L_x_76:
[----:B------:R-:W-:Y:S05]  /*46f0*/  @!P1 BRA `(.L_x_78) ;  /* 0x0000000000309947 */ /* 0x000fea0003800000 */
[----:B------:R-:W-:Y:S01]  /*4700*/  ISETP.NE.U32.AND P1, PT, R2, RZ, PT ;  /* 0x000000ff0200720c */ /* 0x000fe20003f25070 */
[----:B------:R-:W3:Y:S01]  /*4710*/  LDCU.64 UR4, c[0x0][0x358] ;  /* 0x00006b00ff0477ac */ /* 0x000ee20008000a00 */
[----:B------:R-:W-:Y:S02]  /*4720*/  IMAD.MOV.U32 R84, RZ, RZ, 0x1 ;  /* 0x00000001ff547424 */ /* 0x000fe400078e00ff */
[----:B------:R-:W-:Y:S11]  /*4730*/  ISETP.NE.AND.EX P1, PT, R3, RZ, PT, P1 ;  /* 0x000000ff0300720c */ /* 0x000ff60003f25310 */
[----:B------:R-:W-:Y:S02]  /*4740*/  @!UPT UIADD3 URZ, UPT, UPT, URZ, URZ, URZ ;  /* 0x000000fffffff290 */ /* 0x000fe4000fffe0ff */
[----:B--2---:R-:W2:Y:S01]  /*4750*/  @P1 LDC.64 R10, c[0x0][0x888] ;  /* 0x00022200ff0a1b82 */ /* 0x004ea20000000a00 */
[----:B------:R-:W-:Y:S04]  /*4760*/  @P1 IMAD R0, R4, UR36, RZ ;  /* 0x0000002404001c24 */ /* 0x000fe8000f8e02ff */
[----:B--2---:R-:W-:Y:S04]  /*4770*/  @P1 IMAD.WIDE R10, R0, 0x4, R10 ;  /* 0x00000004000a1825 */ /* 0x004fe800078e020a */
[----:B------:R-:W-:Y:S01]  /*4780*/  HFMA2 R0, -RZ, RZ, 0, 5.9604644775390625e-08 ;  /* 0x00000001ff007431 */ /* 0x000fe200000001ff */
[----:B---3-5:R3:W5:Y:S04]  /*4790*/  @P1 LDG.E R41, desc[UR4][R10.64] ;  /* 0x000000040a291981 */ /* 0x028768000c1e1900 */
[----:B------:R-:W-:Y:S01]  /*47a0*/  @!P1 PRMT R84, R0, 0x7610, R84 ;  /* 0x0000761000549816 */ /* 0x000fe20000000054 */
[----:B---3--:R-:W4:Y:S06]  /*47b0*/  @!P1 LDC R41, c[0x0][0x880] ;  /* 0x00022000ff299b82 */ /* 0x008f2c0000000800 */
.L_x_78:
[----:B----45:R-:W-:Y:S01]  /*47c0*/  @!P0 FSETP.EQ.AND P1, PT, R41, RZ, PT ;  /* 0x000000ff2900820b */ /* 0x030fe20003f22000 */
[----:B------:R-:W-:Y:S01]  /*47d0*/  @!UPT UIADD3 URZ, UPT, UPT, URZ, URZ, URZ ;  /* 0x000000fffffff290 */ /* 0x000fe2000fffe0ff */
[----:B------:R-:W-:Y:S11]  /*47e0*/  @!P0 BRA `(.L_x_79) ;  /* 0x0000000000188947 */ /* 0x000ff60003800000 */
[----:B------:R-:W-:Y:S02]  /*47f0*/  LOP3.LUT P0, RZ, R84, 0xff, RZ, 0xc0, !PT ;  /* 0x000000ff54ff7812 */ /* 0x000fe4000780c0ff */
[----:B------:R-:W-:Y:S04]  /*4800*/  ISETP.NE.U32.AND P1, PT, R2, RZ, PT ;  /* 0x000000ff0200720c */ /* 0x000fe80003f25070 */
[----:B------:R-:W-:Y:S04]  /*4810*/  ISETP.NE.AND.EX P1, PT, R3, RZ, PT, P1 ;  /* 0x000000ff0300720c */ /* 0x000fe80003f25310 */
[----:B------:R-:W-:Y:S03]  /*4820*/  PLOP3.LUT P1, PT, P1, PT, PT, 0x8, 0x80 ;  /* 0x000000000080781c */ /* 0x000fe60000f2e170 */
[----:B------:R-:W-:Y:S11]  /*4830*/  @P0 FSETP.EQ.AND P1, PT, R41, RZ, PT ;  /* 0x000000ff2900020b */ /* 0x000ff60003f22000 */
[----:B------:R-:W-:Y:S02]  /*4840*/  @!UPT UIADD3 URZ, UPT, UPT, URZ, URZ, URZ ;  /* 0x000000fffffff290 */ /* 0x000fe4000fffe0ff */
.L_x_79:
[----:B------:R-:W3:Y:S01]  /*4850*/  SYNCS.PHASECHK.TRANS64.TRYWAIT P2, [UR21+0x40], R9 ;  /* 0x00004009ff0075a7 */ /* 0x000ee20008041115 */
[----:B------:R-:W-:Y:S04]  /*4860*/  ELECT P0, URZ, PT ;  /* 0x0000000000ff782f */ /* 0x000fe80003800000 */
[----:B------:R-:W-:Y:S11]  /*4870*/  PLOP3.LUT P1, PT, P1, P0, PT, 0xf2, 0x2f ;  /* 0x00000000002f781c */ /* 0x000ff60000f21e72 */
[----:B------:R-:W-:Y:S02]  /*4880*/  @!UPT UIADD3 URZ, UPT, UPT, URZ, URZ, URZ ;  /* 0x000000fffffff290 */ /* 0x000fe4000fffe0ff */
[----:B------:R-:W-:Y:S05]  /*4890*/  @!P1 IADD3 R8, P0, PT, R16, 0x580, RZ ;  /* 0x0000058010089810 */ /* 0x000fea0007f1e0ff */
[----:B------:R-:W-:Y:S01]  /*48a0*/  @!P1 IMAD.X R6, RZ, RZ, R17, P0 ;  /* 0x000000ffff069224 */ /* 0x000fe200000e0611 */
[----:B---3--:R-:W-:Y:S07]  /*48b0*/  @!P2 BRA `(.L_x_80) ;  /* 0x0000003400bca947 */ /* 0x008fee0003800000 */
.L_x_139:
[----:B------:R-:W-:Y:S01]  /*48c0*/  @!P1 R2UR UR5, R8 ;  /* 0x00000000080592ca */ /* 0x000fe200000e0000 */
[----:B------:R-:W-:Y:S01]  /*48d0*/  VOTEU.ALL UP0, P1 ;  /* 0x0000000000ff7886 */ /* 0x000fe20000800000 */
[----:B------:R-:W-:Y:S01]  /*48e0*/  @!P1 R2UR UR4, R6 ;  /* 0x00000000060492ca */ /* 0x000fe200000e0000 */
[----:B--2---:R-:W-:Y:S01]  /*48f0*/  @!P1 IMAD.MOV.U32 R0, RZ, RZ, 0x1000 ;  /* 0x00001000ff009424 */ /* 0x004fe200078e00ff */
[----:B------:R-:W-:Y:S01]  /*4900*/  UMOV UR6, 0x0 ;  /* 0x0000000000067882 */ /* 0x000fe20000000000 */
[----:B------:R-:W-:Y:S01]  /*4910*/  UMOV UR7, 0x10000000 ;  /* 0x1000000000077882 */ /* 0x000fe20000000000 */
[----:B------:R-:W-:Y:S01]  /*4920*/  @!UP0 UIADD3 UR16, UPT, UPT, UR21, 0x200, URZ ;  /* 0x0000020015108890 */ /* 0x000fe2000fffe0ff */
[----:B------:R-:W-:Y:S01]  /*4930*/  VIADD R14, R14, 0x1 ;  /* 0x000000010e0e7836 */ /* 0x000fe20000000000 */
[----:B------:R-:W-:Y:S01]  /*4940*/  VOTEU.ALL UP0, P1 ;  /* 0x0000000000ff7886 */ /* 0x000fe20000800000 */
[----:B------:R-:W-:Y:S04]  /*4950*/  UMOV UR20, UR36 ;  /* 0x0000002400147c82 */ /* 0x000fe80008000000 */
[----:B------:R-:W-:Y:S02]  /*4960*/  IMAD.U32 R10, RZ, RZ, UR5 ;  /* 0x00000005ff0a7e24 */ /* 0x000fe4000f8e00ff */
[----:B------:R-:W-:Y:S03]  /*4970*/  IMAD.U32 R11, RZ, RZ, UR4 ;  /* 0x00000004ff0b7e24 */ /* 0x000fe6000f8e00ff */
[----:B------:R-:W-:Y:S02]  /*4980*/  @!P1 R2UR UR4, R10 ;  /* 0x000000000a0492ca */ /* 0x000fe400000e0000 */
[----:B------:R-:W-:Y:S11]  /*4990*/  @!P1 R2UR UR5, R11 ;  /* 0x000000000b0592ca */ /* 0x000ff600000e0000 */
[----:B------:R-:W-:Y:S02]  /*49a0*/  @!UPT UIADD3 URZ, UPT, UPT, URZ, URZ, URZ ;  /* 0x000000fffffff290 */ /* 0x000fe4000fffe0ff */
[----:B------:R2:W-:Y:S01]  /*49b0*/  @!UP0 UTMALDG.3D [UR16], [UR4], desc[UR6] ;  /* 0x00000610040085b4 */ /* 0x0005e20008011000 */
[----:B------:R2:W-:Y:S01]  /*49c0*/  @!P1 SYNCS.ARRIVE.TRANS64.RED.A0TR RZ, [UR21+0x30], R0 ;  /* 0x00003000ffff99a7 */ /* 0x0005e20008300415 */
[----:B------:R-:W-:Y:S01]  /*49d0*/  SYNCS.ARRIVE.TRANS64.RED.A1T0 RZ, [UR34], RZ ;  /* 0x000000ffffff79a7 */ /* 0x000fe20008100422 */
[----:B------:R-:W3:Y:S02]  /*49e0*/  SYNCS.PHASECHK.TRANS64.TRYWAIT P0, [UR21+0x48], R9 ;  /* 0x00004809ff0075a7 */ /* 0x000ee40008001115 */
[----:B--23--:R-:W-:Y:S05]  /*49f0*/  @!P0 BRA `(.L_x_81) ;  /* 0x0000003400848947 */ /* 0x00cfea0003800000 */
.L_x_141:
[----:B------:R-:W-:Y:S01]  /*4a00*/  @!P1 IADD3 R6, P0, PT, R16, 0x580, RZ ;  /* 0x0000058010069810 */ /* 0x000fe20007f1e0ff */
[----:B------:R-:W-:Y:S01]  /*4a10*/  VOTEU.ALL UP0, P1 ;  /* 0x0000000000ff7886 */ /* 0x000fe20000800000 */
[----:B------:R-:W-:Y:S01]  /*4a20*/  UMOV UR6, 0x0 ;  /* 0x0000000000067882 */ /* 0x000fe20000000000 */
[----:B------:R-:W-:Y:S01]  /*4a30*/  UMOV UR7, 0x10000000 ;  /* 0x1000000000077882 */ /* 0x000fe20000000000 */
[----:B------:R-:W-:Y:S01]  /*4a40*/  @!P1 R2UR UR5, R6 ;  /* 0x00000000060592ca */ /* 0x000fe200000e0000 */
[----:B--2---:R-:W-:Y:S01]  /*4a50*/  @!P1 IMAD.X R0, RZ, RZ, R17, P0 ;  /* 0x000000ffff009224 */ /* 0x004fe200000e0611 */
[----:B------:R-:W-:Y:S01]  /*4a60*/  @!UP0 UIADD3 UR10, UPT, UPT, UR18, 0x40, URZ ;  /* 0x00000040120a8890 */ /* 0x000fe2000fffe0ff */
[----:B------:R-:W-:Y:S01]  /*4a70*/  ISETP.NE.AND P0, PT, R14, 0x2, PT ;  /* 0x000000020e00780c */ /* 0x000fe20003f05270 */
[----:B------:R-:W-:Y:S01]  /*4a80*/  @!UP0 UIADD3 UR8, UPT, UPT, UR21, 0x1200, URZ ;  /* 0x0000120015088890 */ /* 0x000fe2000fffe0ff */
[----:B------:R-:W-:Y:S01]  /*4a90*/  LOP3.LUT R15, R15, 0x1, RZ, 0x3c, !PT ;  /* 0x000000010f0f7812 */ /* 0x000fe200078e3cff */
[----:B------:R-:W-:Y:S01]  /*4aa0*/  @!UP0 UIADD3 UR9, UPT, UPT, UR21, 0x38, URZ ;  /* 0x0000003815098890 */ /* 0x000fe2000fffe0ff */
[----:B------:R-:W-:Y:S01]  /*4ab0*/  @!P1 R2UR UR4, R0 ;  /* 0x00000000000492ca */ /* 0x000fe200000e0000 */
[----:B------:R-:W-:Y:S01]  /*4ac0*/  VOTEU.ALL UP0, P1 ;  /* 0x0000000000ff7886 */ /* 0x000fe20000800000 */
[----:B------:R-:W-:Y:S01]  /*4ad0*/  UMOV UR11, UR19 ;  /* 0x00000013000b7c82 */ /* 0x000fe20008000000 */
[----:B------:R-:W-:Y:S01]  /*4ae0*/  UMOV UR12, UR36 ;  /* 0x00000024000c7c82 */ /* 0x000fe20008000000 */
[----:B------:R-:W-:Y:S01]  /*4af0*/  SEL R0, RZ, 0x1, P0 ;  /* 0x00000001ff007807 */ /* 0x000fe20000000000 */
[----:B------:R-:W-:Y:S01]  /*4b00*/  UIADD3 UR20, UPT, UPT, UR13, UR62, URZ ;  /* 0x0000003e0d147290 */ /* 0x000fe2000fffe0ff */
[----:B------:R-:W-:Y:S01]  /*4b10*/  IMAD.U32 R8, RZ, RZ, UR5 ;  /* 0x00000005ff087e24 */ /* 0x000fe2000f8e00ff */
[----:B------:R-:W-:Y:S01]  /*4b20*/  SEL R14, R14, RZ, P0 ;  /* 0x000000ff0e0e7207 */ /* 0x000fe20000000000 */
[----:B------:R-:W-:Y:S01]  /*4b30*/  UIADD3 UR16, UPT, UPT, UR14, UR59, URZ ;  /* 0x0000003b0e107290 */ /* 0x000fe2000fffe0ff */
[----:B------:R-:W-:Y:S01]  /*4b40*/  LOP3.LUT R13, R13, R0, RZ, 0x3c, !PT ;  /* 0x000000000d0d7212 */ /* 0x000fe200078e3cff */
[----:B------:R-:W-:Y:S01]  /*4b50*/  UPLOP3.LUT UP3, UPT, UPT, UPT, UPT, 0x80, 0x8 ;  /* 0x000000000008789c */ /* 0x000fe20003f6f070 */
[----:B------:R-:W-:Y:S02]  /*4b60*/  UMOV UR36, UR26 ;  /* 0x0000001a00247c82 */ /* 0x000fe40008000000 */
[----:B------:R-:W-:Y:S01]  /*4b70*/  IMAD.U32 R9, RZ, RZ, UR4 ;  /* 0x00000004ff097e24 */ /* 0x000fe2000f8e00ff */
[----:B------:R-:W-:Y:S04]  /*4b80*/  @!P1 R2UR UR4, R8 ;  /* 0x00000000080492ca */ /* 0x000fe800000e0000 */
[----:B------:R-:W-:Y:S11]  /*4b90*/  @!P1 R2UR UR5, R9 ;  /* 0x00000000090592ca */ /* 0x000ff600000e0000 */
[----:B------:R-:W-:Y:S02]  /*4ba0*/  @!UPT UIADD3 URZ, UPT, UPT, URZ, URZ, URZ ;  /* 0x000000fffffff290 */ /* 0x000fe4000fffe0ff */
[----:B------:R2:W-:Y:S01]  /*4bb0*/  @!UP0 UTMALDG.3D [UR8], [UR4], desc[UR6] ;  /* 0x00000608040085b4 */ /* 0x0005e20008011000 */
[----:B------:R2:W-:Y:S01]  /*4bc0*/  @!P1 SYNCS.ARRIVE.TRANS64.RED.A0TR RZ, [UR21+0x38], R7 ;  /* 0x00003807ffff99a7 */ /* 0x0005e20008300415 */
[----:B------:R-:W-:Y:S01]  /*4bd0*/  SYNCS.ARRIVE.TRANS64.RED.A1T0 RZ, [UR33], RZ ;  /* 0x000000ffffff79a7 */ /* 0x000fe20008100421 */
[----:B------:R-:W-:Y:S05]  /*4be0*/  BRA.U UP1, `(.L_x_82) ;  /* 0xfffffff5012c7547 */ /* 0x000fea000b83ffff */
[----:B------:R-:W-:-:S04]  /*4bf0*/  SHF.L.U32 R3, R15, 0x1f, RZ ;  /* 0x0000001f0f037819 */ /* 0x000fc800000006ff */
[----:B------:R-:W3:Y:S02]  /*4c00*/  SYNCS.PHASECHK.TRANS64.TRYWAIT P0, [UR21+0x40], R3 ;  /* 0x00004003ff0075a7 */ /* 0x000ee40008001115 */
[----:B---3--:R-:W-:Y:S05]  /*4c10*/  @!P0 BRA `(.L_x_83) ;  /* 0x0000003400148947 */ /* 0x008fea0003800000 */
.L_x_143:
[----:B---3--:R-:W-:-:S07]  /*4c20*/  MOV R0, UR21 ;  /* 0x0000001500007c02 */ /* 0x008fce0008000f00 */
.L_x_84:
[----:B---3--:R-:W-:-:S04]  /*4c30*/  SHF.L.U32 R3, R15, 0x1f, RZ ;  /* 0x0000001f0f037819 */ /* 0x008fc800000006ff */
[----:B------:R3:W4:Y:S03]  /*4c40*/  SYNCS.PHASECHK.TRANS64.TRYWAIT P0, [R0+URZ+0x48], R3 ;  /* 0x00004803000075a7 */ /* 0x00072600080011ff */
[----:B----4-:R-:W-:Y:S05]  /*4c50*/  @!P0 NANOSLEEP.SYNCS 0x989680 ;  /* 0x009896800000895d */ /* 0x010fea0003900000 */
[----:B------:R-:W4:Y:S02]  /*4c60*/  @!P0 SYNCS.PHASECHK.TRANS64 P0, [R0+URZ+0x48], R3 ;  /* 0x00004803000085a7 */ /* 0x000f2400080010ff */
[----:B-12-4-:R-:W-:Y:S05]  /*4c70*/  @P0 EXIT ;  /* 0x000000000000094d */ /* 0x016fea0003800000 */
[----:B------:R-:W-:Y:S05]  /*4c80*/  BRA `(.L_x_84) ;  /* 0xfffffffc00e87947 */ /* 0x000fea000383ffff */
.L_x_73:
[----:B------:R-:W-:-:S06]  /*4c90*/  UISETP.GE.AND UP0, UPT, UR17, 0x4, UPT ;  /* 0x000000041100788c */ /* 0x000fcc000bf06270 */
[----:B------:R-:W-:-:S13]  /*4ca0*/  PLOP3.LUT P0, PT, PT, PT, UP0, 0x80, 0x8 ;  /* 0x000000000008781c */ /* 0x000fda0003f0f008 */
[----:B-1----:R-:W-:Y:S05]  /*4cb0*/  @!P0 EXIT ;  /* 0x000000000000894d */ /* 0x002fea0003800000 */
[----:B------:R-:W1:Y:S08]  /*4cc0*/  S2UR UR4, SR_CgaCtaId ;  /* 0x00000000000479c3 */ /* 0x000e700000008800 */
[----:B------:R-:W-:Y:S01]  /*4cd0*/  BAR.SYNC.DEFER_BLOCKING 0x6, 0xa0 ;  /* 0x0182800000007b1d */ /* 0x000fe20000010000 */
[C---:B------:R-:W-:Y:S01]  /*4ce0*/  IMAD.SHL.U32 R7, R93.reuse, 0x40, RZ ;  /* 0x000000405d077824 */ /* 0x040fe200078e00ff */
[C---:B------:R-:W-:Y:S01]  /*4cf0*/  LOP3.LUT R95, R93.reuse, 0x60, RZ, 0xc0, !PT ;  /* 0x000000605d5f7812 */ /* 0x040fe200078ec0ff */
[----:B------:R-:W-:-:S02]  /*4d00*/  IMAD.SHL.U32 R4, R93, 0x20, RZ ;  /* 0x000000205d047824 */ /* 0x000fc400078e00ff */
[----:B------:R-:W-:Y:S02]  /*4d10*/  HFMA2 R36, -RZ, RZ, 0, 0 ;  /* 0x00000000ff247431 */ /* 0x000fe400000001ff */
[----:B------:R-:W-:Y:S01]  /*4d20*/  IMAD.SHL.U32 R6, R93, 0x2, RZ ;  /* 0x000000025d067824 */ /* 0x000fe200078e00ff */
[----:B------:R-:W-:Y:S01]  /*4d30*/  UMOV UR44, 0x400 ;  /* 0x00000400002c7882 */ /* 0x000fe20000000000 */
[----:B------:R-:W2:Y:S01]  /*4d40*/  LDC.64 R82, c[0x0][0x8b0] ;  /* 0x00022c00ff527b82 */ /* 0x000ea20000000a00 */
[----:B------:R-:W-:Y:S01]  /*4d50*/  LOP3.LUT R5, R7, 0x180, RZ, 0xc0, !PT ;  /* 0x0000018007057812 */ /* 0x000fe200078ec0ff */
[----:B------:R-:W-:Y:S01]  /*4d60*/  IMAD.U32 R37, R93, 0x10000, RZ ;  /* 0x000100005d257824 */ /* 0x000fe200078e00ff */
[----:B------:R-:W-:Y:S01]  /*4d70*/  LOP3.LUT R4, R4, 0xc00, RZ, 0xc0, !PT ;  /* 0x00000c0004047812 */ /* 0x000fe200078ec0ff */
[----:B------:R-:W-:Y:S01]  /*4d80*/  IMAD.MOV.U32 R92, RZ, RZ, RZ ;  /* 0x000000ffff5c7224 */ /* 0x000fe200078e00ff */
[----:B------:R-:W-:Y:S01]  /*4d90*/  LOP3.LUT R6, R5, 0x20, R6, 0xf8, !PT ;  /* 0x0000002005067812 */ /* 0x000fe200078ef806 */
[----:B------:R-:W-:Y:S01]  /*4da0*/  IMAD.SHL.U32 R5, R93, 0x8, RZ ;  /* 0x000000085d057824 */ /* 0x000fe200078e00ff */
[----:B------:R-:W-:Y:S01]  /*4db0*/  LOP3.LUT R4, R4, 0x40, R7, 0xf8, !PT ;  /* 0x0000004004047812 */ /* 0x000fe200078ef807 */
[----:B------:R-:W3:Y:S01]  /*4dc0*/  LDC.64 R80, c[0x0][0x8a8] ;  /* 0x00022a00ff507b82 */ /* 0x000ee20000000a00 */
[----:B------:R-:W-:Y:S01]  /*4dd0*/  LOP3.LUT R37, R37, 0x600000, RZ, 0xc0, !PT ;  /* 0x0060000025257812 */ /* 0x000fe200078ec0ff */
[----:B------:R-:W-:Y:S01]  /*4de0*/  IMAD.MOV.U32 R87, RZ, RZ, RZ ;  /* 0x000000ffff577224 */ /* 0x000fe200078e00ff */
[----:B------:R-:W-:-:S02]  /*4df0*/  LOP3.LUT R5, R6, 0x30, R5, 0x78, !PT ;  /* 0x0000003006057812 */ /* 0x000fc400078e7805 */
[----:B------:R-:W-:Y:S02]  /*4e00*/  CS2R R90, SRZ ;  /* 0x00000000005a7805 */ /* 0x000fe4000001ff00 */
[----:B------:R-:W-:Y:S01]  /*4e10*/  LOP3.LUT R4, R4, 0x200, R7, 0xf8, !PT ;  /* 0x0000020004047812 */ /* 0x000fe200078ef807 */
[----:B------:R-:W-:Y:S01]  /*4e20*/  IMAD.MOV.U32 R89, RZ, RZ, RZ ;  /* 0x000000ffff597224 */ /* 0x000fe200078e00ff */
[----:B------:R-:W-:Y:S01]  /*4e30*/  LOP3.LUT R93, R93, 0x2, RZ, 0xc0, !PT ;  /* 0x000000025d5d7812 */ /* 0x000fe200078ec0ff */
[----:B-1----:R-:W-:Y:S01]  /*4e40*/  ULEA UR44, UR4, UR44, 0x18 ;  /* 0x0000002c042c7291 */ /* 0x002fe2000f8ec0ff */
[----:B------:R-:W-:Y:S01]  /*4e50*/  LOP3.LUT R71, R4, R5, RZ, 0xfc, !PT ;  /* 0x0000000504477212 */ /* 0x000fe200078efcff */
[----:B------:R-:W1:Y:S01]  /*4e60*/  LDCU UR57, c[0x0][0x370] ;  /* 0x00006e00ff3977ac */ /* 0x000e620008000800 */
[----:B------:R-:W-:Y:S01]  /*4e70*/  IADD3 R88, PT, PT, -R93, RZ, RZ ;  /* 0x000000ff5d587210 */ /* 0x000fe20007ffe1ff */
[----:B------:R-:W-:Y:S01]  /*4e80*/  UIADD3 UR4, UPT, UPT, UR44, 0x2200, URZ ;  /* 0x000022002c047890 */ /* 0x000fe2000fffe0ff */
[----:B------:R-:W4:Y:S04]  /*4e90*/  LDCU UR43, c[0x0][0xb0c] ;  /* 0x00016180ff2b77ac */ /* 0x000f280008000800 */
[----:B------:R-:W1:Y:S01]  /*4ea0*/  LDS R0, [UR44+0x110] ;  /* 0x0001102cff007984 */ /* 0x000e620008000800 */
[----:B------:R-:W-:Y:S01]  /*4eb0*/  IMAD.U32 R94, RZ, RZ, UR4 ;  /* 0x00000004ff5e7e24 */ /* 0x000fe2000f8e00ff */
[----:B------:R-:W1:Y:S01]  /*4ec0*/  LDCU UR39, c[0x0][0xb30] ;  /* 0x00016600ff2777ac */ /* 0x000e620008000800 */
[----:B------:R-:W1:Y:S01]  /*4ed0*/  LDCU.64 UR46, c[0x0][0x888] ;  /* 0x00011100ff2e77ac */ /* 0x000e620008000a00 */
[----:B------:R-:W1:Y:S01]  /*4ee0*/  LDCU.64 UR40, c[0x0][0xb28] ;  /* 0x00016500ff2877ac */ /* 0x000e620008000a00 */
[----:B------:R-:W1:Y:S01]  /*4ef0*/  LDCU.64 UR60, c[0x0][0x890] ;  /* 0x00011200ff3c77ac */ /* 0x000e620008000a00 */
[----:B------:R-:W1:Y:S01]  /*4f00*/  LDCU.128 UR52, c[0x0][0xb10] ;  /* 0x00016200ff3477ac */ /* 0x000e620008000c00 */
[----:B------:R-:W1:Y:S01]  /*4f10*/  LDCU UR56, c[0x0][0x374] ;  /* 0x00006e80ff3877ac */ /* 0x000e620008000800 */
[----:B------:R-:W-:Y:S01]  /*4f20*/  UIADD3 UR63, UPT, UPT, UR44, 0x200, URZ ;  /* 0x000002002c3f7890 */ /* 0x000fe2000fffe0ff */
[----:B-1234-:R-:W-:-:S11]  /*4f30*/  IMAD.IADD R37, R0, 0x1, R37 ;  /* 0x0000000100257824 */ /* 0x01efd600078e0225 */
.L_x_110:
[----:B------:R-:W-:Y:S02]  /*4f40*/  LEA R3, R87, UR44, 0x3 ;  /* 0x0000002c57037c11 */ /* 0x000fe4000f8e18ff */
[----:B------:R-:W-:Y:S02]  /*4f50*/  SHF.L.U32 R0, R91, 0x1f, RZ ;  /* 0x0000001f5b007819 */ /* 0x000fe400000006ff */
[----:B------:R-:W-:Y:S02]  /*4f60*/  LEA R5, R87, UR44, 0x4 ;  /* 0x0000002c57057c11 */ /* 0x000fe4000f8e20ff */
[----:B-1----:R-:W1:Y:S02]  /*4f70*/  SYNCS.PHASECHK.TRANS64.TRYWAIT P0, [R3+URZ+0x60], R0 ;  /* 0x00006000030075a7 */ /* 0x002e6400080011ff */
[----:B-1----:R-:W-:Y:S05]  /*4f80*/  @!P0 BRA `(.L_x_85) ;  /* 0x0000003000508947 */ /* 0x002fea0003800000 */
.L_x_144:
        /* <DEDUP_REMOVED lines=11> */
[----:B------:R-:W-:Y:S01]  /*5040*/  PLOP3.LUT P0, PT, PT, PT, UP1, 0x80, 0x8 ;  /* 0x000000000008781c */ /* 0x000fe20003f0f018 */
[----:B------:R-:W-:Y:S11]  /*5050*/  UP2UR UR45, UPR, URZ, 0x2 ;  /* 0x00000002ff2d7883 */ /* 0x000ff60008000000 */
[----:B------:R-:W-:Y:S01]  /*5060*/  @!UPT UIADD3 URZ, UPT, UPT, URZ, URZ, URZ ;  /* 0x000000fffffff290 */ /* 0x000fe2000fffe0ff */
[----:B-1----:R-:W-:Y:S02]  /*5070*/  @P0 SHF.R.U32.HI R0, RZ, 0x10, R5 ;  /* 0x00000010ff000819 */ /* 0x002fe40000011605 */
        /* <DEDUP_REMOVED lines=12> */
[----:B------:R-:W2:Y:S01]  /*5140*/  LDCU UR12, c[0x0][0xb20] ;  /* 0x00016400ff0c77ac */ /* 0x000ea20008000800 */
[----:B------:R-:W-:Y:S02]  /*5150*/  UIMAD.WIDE.U32 UR4, UR56, UR55, URZ ;  /* 0x00000037380472a5 */ /* 0x000fe4000f8e00ff */
[----:B------:R-:W-:Y:S02]  /*5160*/  UIMAD.WIDE.U32 UR6, UR57, UR52, URZ ;  /* 0x00000034390672a5 */ /* 0x000fe4000f8e00ff */
[----:B------:R-:W-:Y:S02]  /*5170*/  UISETP.NE.AND UP0, UPT, UR54, 0x1, UPT ;  /* 0x000000013600788c */ /* 0x000fe4000bf05270 */
[----:B------:R-:W-:Y:S02]  /*5180*/  UIMAD.WIDE.U32 UR8, UR37, UR55, URZ ;  /* 0x00000037250872a5 */ /* 0x000fe4000f8e00ff */
[----:B------:R-:W-:Y:S02]  /*5190*/  UIMAD.WIDE.U32 UR10, UR38, UR52, URZ ;  /* 0x00000034260a72a5 */ /* 0x000fe4000f8e00ff */
[----:B------:R-:W-:Y:S02]  /*51a0*/  UISETP.NE.AND UP1, UPT, UR43, 0x1, UPT ;  /* 0x000000012b00788c */ /* 0x000fe4000bf25270 */
[----:B------:R-:W-:Y:S01]  /*51b0*/  UISETP.NE.AND UP2, UPT, UR42, 0x1, UPT ;  /* 0x000000012a00788c */ /* 0x000fe2000bf45270 */
[----:B------:R-:W-:Y:S02]  /*51c0*/  UMOV UR4, UR5 ;  /* 0x0000000500047c82 */ /* 0x000fe40008000000 */
[----:B--2---:R-:W-:Y:S03]  /*51d0*/  USHF.R.U32.HI UR5, URZ, UR12, UR4 ;  /* 0x0000000cff057299 */ /* 0x004fe60008011604 */
[----:B------:R-:W-:Y:S02]  /*51e0*/  UMOV UR4, UR7 ;  /* 0x0000000700047c82 */ /* 0x000fe40008000000 */
[----:B------:R-:W-:Y:S02]  /*51f0*/  USHF.R.U32.HI UR7, URZ, UR53, UR4 ;  /* 0x00000035ff077299 */ /* 0x000fe40008011604 */
[----:B------:R-:W-:Y:S02]  /*5200*/  USEL UR4, UR56, UR5, !UP0 ;  /* 0x0000000538047287 */ /* 0x000fe4000c000000 */
[----:B------:R-:W-:Y:S01]  /*5210*/  USEL UR7, UR57, UR7, !UP1 ;  /* 0x0000000739077287 */ /* 0x000fe2000c800000 */
[----:B------:R-:W-:Y:S01]  /*5220*/  UMOV UR5, UR9 ;  /* 0x0000000900057c82 */ /* 0x000fe20008000000 */
[----:B------:R-:W-:Y:S02]  /*5230*/  UIMAD.WIDE.U32 UR8, UR4, UR40, URZ ;  /* 0x00000028040872a5 */ /* 0x000fe4000f8e00ff */
[----:B------:R-:W-:Y:S03]  /*5240*/  USHF.R.U32.HI UR6, URZ, UR12, UR5 ;  /* 0x0000000cff067299 */ /* 0x000fe60008011605 */
[----:B------:R-:W-:Y:S01]  /*5250*/  UMOV UR5, UR11 ;  /* 0x0000000b00057c82 */ /* 0x000fe20008000000 */
[----:B------:R-:W-:Y:S02]  /*5260*/  UIMAD.WIDE.U32 UR10, UR7, UR40, URZ ;  /* 0x00000028070a72a5 */ /* 0x000fe4000f8e00ff */
[----:B------:R-:W-:Y:S02]  /*5270*/  USHF.R.U32.HI UR12, URZ, UR53, UR5 ;  /* 0x00000035ff0c7299 */ /* 0x000fe40008011605 */
[----:B------:R-:W-:Y:S01]  /*5280*/  USEL UR6, UR37, UR6, !UP0 ;  /* 0x0000000625067287 */ /* 0x000fe2000c000000 */
[----:B------:R-:W-:Y:S02]  /*5290*/  UMOV UR5, UR9 ;  /* 0x0000000900057c82 */ /* 0x000fe40008000000 */
[----:B------:R-:W-:Y:S01]  /*52a0*/  UMOV UR10, UR11 ;  /* 0x0000000b000a7c82 */ /* 0x000fe20008000000 */
[----:B------:R-:W-:Y:S02]  /*52b0*/  @UP2 USHF.R.U32.HI UR4, URZ, UR41, UR5 ;  /* 0x00000029ff042299 */ /* 0x000fe40008011605 */
[----:B------:R-:W-:Y:S02]  /*52c0*/  @UP2 USHF.R.U32.HI UR7, URZ, UR41, UR10 ;  /* 0x00000029ff072299 */ /* 0x000fe4000801160a */
[----:B------:R-:W-:Y:S02]  /*52d0*/  UIMAD UR4, UR42, UR4, URZ ;  /* 0x000000042a0472a4 */ /* 0x000fe4000f8e02ff */
[----:B------:R-:W-:Y:S02]  /*52e0*/  UIMAD.WIDE.U32 UR10, UR6, UR40, URZ ;  /* 0x00000028060a72a5 */ /* 0x000fe4000f8e00ff */
[----:B------:R-:W-:Y:S02]  /*52f0*/  USEL UR5, UR38, UR12, !UP1 ;  /* 0x0000000c26057287 */ /* 0x000fe4000c800000 */
[----:B------:R-:W-:Y:S02]  /*5300*/  UIMAD UR8, UR42, UR7, URZ ;  /* 0x000000072a0872a4 */ /* 0x000fe4000f8e02ff */
[----:B------:R-:W-:Y:S03]  /*5310*/  UISETP.GE.AND UP0, UPT, UR6, UR4, UPT ;  /* 0x000000040600728c */ /* 0x000fe6000bf06270 */
[----:B------:R-:W-:Y:S01]  /*5320*/  UMOV UR4, UR11 ;  /* 0x0000000b00047c82 */ /* 0x000fe20008000000 */
[----:B------:R-:W-:Y:S02]  /*5330*/  UISETP.GE.OR UP0, UPT, UR5, UR8, UP0 ;  /* 0x000000080500728c */ /* 0x000fe40008706670 */
[----:B------:R-:W-:Y:S02]  /*5340*/  USHF.R.U32.HI UR4, URZ, UR41, UR4 ;  /* 0x00000029ff047299 */ /* 0x000fe40008011604 */
[----:B------:R-:W-:Y:S02]  /*5350*/  UIMAD.WIDE.U32 UR8, UR5, UR40, URZ ;  /* 0x00000028050872a5 */ /* 0x000fe4000f8e00ff */
[----:B------:R-:W-:Y:S02]  /*5360*/  USEL UR11, UR6, UR4, !UP2 ;  /* 0x00000004060b7287 */ /* 0x000fe4000d000000 */
[----:B------:R-:W-:Y:S02]  /*5370*/  UIADD3 UR8, UPT, UPT, -UR5, URZ, URZ ;  /* 0x000000ff05087290 */ /* 0x000fe4000fffe1ff */
[----:B------:R-:W-:Y:S01]  /*5380*/  UIADD3 UR10, UPT, UPT, -UR11, URZ, URZ ;  /* 0x000000ff0b0a7290 */ /* 0x000fe2000fffe1ff */
[----:B------:R-:W-:Y:S01]  /*5390*/  @!UP0 UMOV UR4, UR9 ;  /* 0x0000000900048c82 */ /* 0x000fe20008000000 */
[----:B------:R-:W-:Y:S02]  /*53a0*/  UIADD3 UR9, UPT, UPT, -UR6, URZ, URZ ;  /* 0x000000ff06097290 */ /* 0x000fe4000fffe1ff */
[----:B------:R-:W-:Y:S02]  /*53b0*/  @!UP0 USHF.R.U32.HI UR4, URZ, UR41, UR4 ;  /* 0x00000029ff048299 */ /* 0x000fe40008011604 */
[----:B------:R-:W-:Y:S02]  /*53c0*/  UIMAD UR10, UR42, UR10, UR6 ;  /* 0x0000000a2a0a72a4 */ /* 0x000fe4000f8e0206 */
[----:B------:R-:W-:Y:S04]  /*53d0*/  @!UP0 USEL UR4, UR5, UR4, !UP2 ;  /* 0x0000000405048287 */ /* 0x000fe8000d000000 */
[----:B------:R-:W-:Y:S02]  /*53e0*/  @!UP0 UIMAD UR10, UR7, UR10, UR4 ;  /* 0x0000000a070a82a4 */ /* 0x000fe4000f8e0204 */
[----:B------:R-:W-:Y:S02]  /*53f0*/  @!UP0 UIADD3 UR11, UPT, UPT, UR11, -UR4, URZ ;  /* 0x800000040b0b8290 */ /* 0x000fe4000fffe0ff */
[----:B------:R-:W-:Y:S02]  /*5400*/  UIMAD UR7, UR43, UR8, UR38 ;  /* 0x000000082b0772a4 */ /* 0x000fe4000f8e0226 */
[----:B------:R-:W-:Y:S02]  /*5410*/  @!UP0 UIMAD UR6, UR11, UR42, UR5 ;  /* 0x0000002a0b0682a4 */ /* 0x000fe4000f8e0205 */
[----:B------:R-:W-:Y:S01]  /*5420*/  UIMAD UR4, UR54, UR9, UR37 ;  /* 0x00000009360472a4 */ /* 0x000fe2000f8e0225 */
[----:B------:R-:W-:Y:S02]  /*5430*/  @!UP0 UMOV UR5, UR10 ;  /* 0x0000000a00058c82 */ /* 0x000fe40008000000 */
[----:B------:R-:W-:Y:S02]  /*5440*/  UIMAD UR38, UR5, UR43, UR7 ;  /* 0x0000002b052672a4 */ /* 0x000fe4000f8e0207 */
[----:B------:R-:W-:Y:S11]  /*5450*/  UIMAD UR37, UR6, UR54, UR4 ;  /* 0x00000036062572a4 */ /* 0x000ff6000f8e0204 */
[----:B------:R-:W-:Y:S01]  /*5460*/  @!UPT UIADD3 URZ, UPT, UPT, URZ, URZ, URZ ;  /* 0x000000fffffff290 */ /* 0x000fe2000fffe0ff */
.L_x_86:
[----:B------:R-:W-:Y:S01]  /*5470*/  UISETP.NE.AND UP0, UPT, UR39, 0x1, UPT ;  /* 0x000000012700788c */ /* 0x000fe2000bf05270 */
[----:B------:R-:W-:Y:S01]  /*5480*/  IADD3 R87, PT, PT, R87, 0x1, RZ ;  /* 0x0000000157577810 */ /* 0x000fe20007ffe0ff */
[----:B------:R-:W-:Y:S02]  /*5490*/  USHF.L.U32 UR50, UR16, 0x6, URZ ;  /* 0x0000000610327899 */ /* 0x000fe400080006ff */
[----:B------:R-:W-:Y:S07]  /*54a0*/  USHF.L.U32 UR49, UR20, 0x7, URZ ;  /* 0x0000000714317899 */ /* 0x000fee00080006ff */
[----:B------:R-:W2:Y:S01]  /*54b0*/  @!UP0 LDCU.128 UR12, c[0x0][0xb10] ;  /* 0x00016200ff0c87ac */ /* 0x000ea20008000c00 */
[----:B------:R-:W3:Y:S01]  /*54c0*/  @!UP0 LDCU UR5, c[0x0][0xb0c] ;  /* 0x00016180ff0587ac */ /* 0x000ee20008000800 */
[----:B------:R-:W4:Y:S01]  /*54d0*/  @!UP0 LDCU UR10, c[0x0][0xb20] ;  /* 0x00016400ff0a87ac */ /* 0x000f220008000800 */
[----:B--2---:R-:W-:Y:S02]  /*54e0*/  UIMAD.WIDE.U32 UR8, UR38, UR12, URZ ;  /* 0x0000000c260872a5 */ /* 0x004fe4000f8e00ff */
[----:B------:R-:W-:Y:S02]  /*54f0*/  UIMAD.WIDE.U32 UR6, UR37, UR15, URZ ;  /* 0x0000000f250672a5 */ /* 0x000fe4000f8e00ff */
[----:B------:R-:W-:Y:S03]  /*5500*/  @!UP0 UISETP.NE.AND UP1, UPT, UR14, 0x1, UPT ;  /* 0x000000010e00888c */ /* 0x000fe6000bf25270 */
[----:B------:R-:W-:Y:S01]  /*5510*/  @!UP0 UMOV UR4, UR9 ;  /* 0x0000000900048c82 */ /* 0x000fe20008000000 */
[----:B---3--:R-:W-:Y:S02]  /*5520*/  @!UP0 UISETP.NE.AND UP2, UPT, UR5, 0x1, UPT ;  /* 0x000000010500888c */ /* 0x008fe4000bf45270 */
[----:B------:R-:W-:Y:S01]  /*5530*/  @!UP0 USHF.R.U32.HI UR4, URZ, UR13, UR4 ;  /* 0x0000000dff048299 */ /* 0x000fe20008011604 */
[----:B------:R-:W-:Y:S02]  /*5540*/  @!UP0 UMOV UR6, UR7 ;  /* 0x0000000700068c82 */ /* 0x000fe40008000000 */
[----:B----4-:R-:W-:Y:S02]  /*5550*/  @!UP0 USHF.R.U32.HI UR6, URZ, UR10, UR6 ;  /* 0x0000000aff068299 */ /* 0x010fe40008011606 */
[----:B------:R-:W-:Y:S02]  /*5560*/  @!UP0 USEL UR7, UR38, UR4, !UP2 ;  /* 0x0000000426078287 */ /* 0x000fe4000d000000 */
[----:B------:R-:W-:Y:S04]  /*5570*/  @!UP0 USEL UR6, UR37, UR6, !UP1 ;  /* 0x0000000625068287 */ /* 0x000fe8000c800000 */
[----:B------:R-:W-:Y:S02]  /*5580*/  @!UP0 UIADD3 UR4, UPT, UPT, -UR7, UR6, URZ ;  /* 0x0000000607048290 */ /* 0x000fe4000fffe1ff */
[----:B------:R-:W-:Y:S02]  /*5590*/  @!UP0 UIADD3 UR6, UPT, UPT, UR7, -UR6, URZ ;  /* 0x8000000607068290 */ /* 0x000fe4000fffe0ff */
[----:B------:R-:W-:Y:S02]  /*55a0*/  @!UP0 UIMAD UR38, UR4, UR5, UR38 ;  /* 0x00000005042682a4 */ /* 0x000fe4000f8e0226 */
[----:B------:R-:W-:Y:S02]  /*55b0*/  @!UP0 UIMAD UR37, UR6, UR14, UR37 ;  /* 0x0000000e062582a4 */ /* 0x000fe4000f8e0225 */
[----:B------:R-:W-:Y:S09]  /*55c0*/  ULOP3.LUT UP0, URZ, UR63, 0x1b0, URZ, 0xc0, !UPT ;  /* 0x000001b03fff7892 */ /* 0x000ff2000f80c0ff */
[----:B------:R-:W-:Y:S05]  /*55d0*/  BRA.U !UP0, `(.L_x_87) ;  /* 0x0000000108407547 */ /* 0x000fea000b800000 */
[----:B------:R-:W2:Y:S01]  /*55e0*/  LDCU.64 UR8, c[0x4][0x80] ;  /* 0x01001000ff0877ac */ /* 0x000ea20008000a00 */
[----:B------:R-:W-:Y:S01]  /*55f0*/  MOV R3, 0x0 ;  /* 0x0000000000037802 */ /* 0x000fe20000000f00 */
[----:B------:R-:W-:Y:S02]  /*5600*/  HFMA2 R12, -RZ, RZ, 0, 5.9604644775390625e-08 ;  /* 0x00000001ff0c7431 */ /* 0x000fe400000001ff */
[----:B------:R-:W-:Y:S02]  /*5610*/  IMAD.MOV.U32 R8, RZ, RZ, 0x70 ;  /* 0x00000070ff087424 */ /* 0x000fe400078e00ff */
[----:B------:R-:W-:Y:S01]  /*5620*/  IMAD.MOV.U32 R13, RZ, RZ, RZ ;  /* 0x000000ffff0d7224 */ /* 0x000fe200078e00ff */
[----:B------:R-:W3:Y:S01]  /*5630*/  LDCU.64 UR6, c[0x4][0x88] ;  /* 0x01001100ff0677ac */ /* 0x000ee20008000a00 */
[----:B------:R-:W4:Y:S01]  /*5640*/  LDC.64 R2, c[0x4][R3] ;  /* 0x0100000003027b82 */ /* 0x000f220000000a00 */
[----:B------:R-:W1:Y:S01]  /*5650*/  LDCU.64 UR4, c[0x4][0x8] ;  /* 0x01000100ff0477ac */ /* 0x000e620008000a00 */
[----:B--2---:R-:W-:Y:S01]  /*5660*/  MOV R5, UR9 ;  /* 0x0000000900057c02 */ /* 0x004fe20008000f00 */
[----:B------:R-:W-:Y:S01]  /*5670*/  IMAD.U32 R4, RZ, RZ, UR8 ;  /* 0x00000008ff047e24 */ /* 0x000fe2000f8e00ff */
[----:B---3--:R-:W-:Y:S01]  /*5680*/  MOV R7, UR7 ;  /* 0x0000000700077c02 */ /* 0x008fe20008000f00 */
[----:B------:R-:W-:Y:S01]  /*5690*/  IMAD.U32 R6, RZ, RZ, UR6 ;  /* 0x00000006ff067e24 */ /* 0x000fe2000f8e00ff */
[----:B-1----:R-:W-:Y:S01]  /*56a0*/  MOV R11, UR5 ;  /* 0x00000005000b7c02 */ /* 0x002fe20008000f00 */
[----:B------:R-:W-:Y:S02]  /*56b0*/  IMAD.U32 R10, RZ, RZ, UR4 ;  /* 0x00000004ff0a7e24 */ /* 0x000fe4000f8e00ff */
[----:B------:R-:W-:Y:S07]  /*56c0*/  LEPC R20, `(.L_x_87) ;  /* 0x000000001014794e */ /* 0x000fee0000000000 */
[----:B----45:R-:W-:Y:S05]  /*56d0*/  CALL.ABS.NOINC R2 ;  /* 0x0000000002007343 */ /* 0x030fea0003c00000 */
.L_x_87:
[----:B------:R-:W-:Y:S01]  /*56e0*/  LOP3.LUT P0, RZ, R94, 0x1b0, RZ, 0xc0, !PT ;  /* 0x000001b05eff7812 */ /* 0x000fe2000780c0ff */
[----:B------:R-:W-:Y:S11]  /*56f0*/  BSSY.RECONVERGENT B6, `(.L_x_88) ;  /* 0x0000013000067945 */ /* 0x000ff60003800200 */
[----:B------:R-:W-:Y:S01]  /*5700*/  @!UPT UIADD3 URZ, UPT, UPT, URZ, URZ, URZ ;  /* 0x000000fffffff290 */ /* 0x000fe2000fffe0ff */
[----:B------:R-:W-:Y:S05]  /*5710*/  @!P0 BRA `(.L_x_89) ;  /* 0x0000000000408947 */ /* 0x000fea0003800000 */
        /* <DEDUP_REMOVED lines=16> */
.L_x_89:
[----:B------:R-:W-:Y:S05]  /*5820*/  BSYNC.RECONVERGENT B6 ;  /* 0x0000000000067941 */ /* 0x000fea0003800200 */
.L_x_88:
[----:B------:R-:W-:Y:S01]  /*5830*/  R2UR UR4, R86 ;  /* 0x00000000560472ca */ /* 0x000fe200000e0000 */
[----:B------:R-:W-:Y:S01]  /*5840*/  UISETP.NE.U32.AND UP0, UPT, UR60, URZ, UPT ;  /* 0x000000ff3c00728c */ /* 0x000fe2000bf05070 */
[----:B------:R-:W-:Y:S02]  /*5850*/  ISETP.NE.U32.AND P4, PT, R82, RZ, PT ;  /* 0x000000ff5200720c */ /* 0x000fe40003f85070 */
[----:B------:R-:W-:Y:S01]  /*5860*/  ISETP.NE.U32.AND P2, PT, RZ, UR46, PT ;  /* 0x0000002eff007c0c */ /* 0x000fe2000bf45070 */
[----:B------:R-:W-:Y:S01]  /*5870*/  UISETP.NE.AND.EX UP1, UPT, UR61, URZ, UPT, UP0 ;  /* 0x000000ff3d00728c */ /* 0x000fe2000bf25300 */
[----:B------:R-:W-:Y:S01]  /*5880*/  ISETP.NE.AND.EX P4, PT, R83, RZ, PT, P4 ;  /* 0x000000ff5300720c */ /* 0x000fe20003f85340 */
[----:B------:R-:W-:Y:S01]  /*5890*/  UPLOP3.LUT UP0, UPT, UPT, UPT, UPT, 0x40, 0x4 ;  /* 0x000000000004789c */ /* 0x000fe20003f0e870 */
[----:B------:R-:W-:Y:S05]  /*58a0*/  ISETP.NE.AND.EX P2, PT, RZ, UR47, PT, P2 ;  /* 0x0000002fff007c0c */ /* 0x000fea000bf45320 */
[----:B------:R-:W-:Y:S06]  /*58b0*/  UISETP.NE.AND UP2, UPT, UR4, URZ, UPT ;  /* 0x000000ff0400728c */ /* 0x000fec000bf45270 */
[----:B------:R-:W-:Y:S05]  /*58c0*/  PLOP3.LUT P1, PT, PT, PT, UP2, 0x80, 0x8 ;  /* 0x000000000008781c */ /* 0x000fea0003f2f028 */
[----:B------:R-:W-:Y:S06]  /*58d0*/  @UP2 UPLOP3.LUT UP0, UPT, UPT, UPT, UP1, 0x80, 0x8 ;  /* 0x000000000008289c */ /* 0x000fec0003f0f010 */
[----:B------:R-:W-:Y:S01]  /*58e0*/  PLOP3.LUT P0, PT, PT, PT, UP0, 0x80, 0x8 ;  /* 0x000000000008781c */ /* 0x000fe20003f0f008 */
[----:B------:R-:W-:Y:S01]  /*58f0*/  @!UPT UIADD3 URZ, UPT, UPT, URZ, URZ, URZ ;  /* 0x000000fffffff290 */ /* 0x000fe2000fffe0ff */
[----:B------:R-:W-:Y:S11]  /*5900*/  BRA.U !UP1, `(.L_x_90) ;  /* 0x00000001093c7547 */ /* 0x000ff6000b800000 */
[----:B------:R-:W-:Y:S01]  /*5910*/  UISETP.NE.U32.AND UP0, UPT, UR46, URZ, UPT ;  /* 0x000000ff2e00728c */ /* 0x000fe2000bf05070 */
[----:B-1----:R-:W-:Y:S01]  /*5920*/  HFMA2 R0, -RZ, RZ, 0, 5.9604644775390625e-08 ;  /* 0x00000001ff007431 */ /* 0x002fe200000001ff */
[----:B------:R-:W1:Y:S01]  /*5930*/  LDCU.64 UR8, c[0x0][0x358] ;  /* 0x00006b00ff0877ac */ /* 0x000e620008000a00 */
[----:B------:R-:W-:Y:S01]  /*5940*/  IMAD.MOV.U32 R84, RZ, RZ, 0x1 ;  /* 0x00000001ff547424 */ /* 0x000fe200078e00ff */
[----:B------:R-:W-:Y:S06]  /*5950*/  UISETP.NE.AND.EX UP0, UPT, UR47, URZ, UPT, UP0 ;  /* 0x000000ff2f00728c */ /* 0x000fec000bf05300 */
[----:B------:R-:W-:Y:S05]  /*5960*/  PLOP3.LUT P3, PT, PT, PT, UP0, 0x80, 0x8 ;  /* 0x000000000008781c */ /* 0x000fea0003f6f008 */
[----:B------:R-:W2:Y:S01]  /*5970*/  @UP0 LDCU.64 UR4, c[0x0][0x888] ;  /* 0x00011100ff0407ac */ /* 0x000ea20008000a00 */
[----:B------:R-:W-:Y:S07]  /*5980*/  @UP0 UIMAD UR6, UR36, UR60, URZ ;  /* 0x0000003c240602a4 */ /* 0x000fee000f8e02ff */
[----:B------:R-:W-:Y:S01]  /*5990*/  @!P3 PRMT R84, R0, 0x7610, R84 ;  /* 0x000076100054b816 */ /* 0x000fe20000000054 */
[----:B--2---:R-:W-:Y:S06]  /*59a0*/  @UP0 UIMAD.WIDE UR4, UR6, 0x4, UR4 ;  /* 0x00000004060408a5 */ /* 0x004fec000f8e0204 */
[----:B------:R-:W-:Y:S01]  /*59b0*/  IMAD.U32 R2, RZ, RZ, UR4 ;  /* 0x00000004ff027e24 */ /* 0x000fe2000f8e00ff */
[----:B------:R-:W-:Y:S04]  /*59c0*/  MOV R3, UR5 ;  /* 0x0000000500037c02 */ /* 0x000fe80008000f00 */
[----:B------:R-:W2:Y:S01]  /*59d0*/  @!UP0 LDCU UR4, c[0x0][0x880] ;  /* 0x00011000ff0487ac */ /* 0x000ea20008000800 */
[----:B-1---5:R3:W5:Y:S02]  /*59e0*/  @P3 LDG.E R41, desc[UR8][R2.64] ;  /* 0x0000000802293981 */ /* 0x022764000c1e1900 */
[----:B--23--:R-:W-:Y:S02]  /*59f0*/  @!P3 IMAD.U32 R41, RZ, RZ, UR4 ;  /* 0x00000004ff29be24 */ /* 0x00cfe4000f8e00ff */
.L_x_90:
[----:B------:R-:W-:Y:S05]  /*5a00*/  @!P4 BRA `(.L_x_91) ;  /* 0x000000000024c947 */ /* 0x000fea0003800000 */
[----:B------:R-:W-:Y:S01]  /*5a10*/  ISETP.NE.U32.AND P3, PT, R80, RZ, PT ;  /* 0x000000ff5000720c */ /* 0x000fe20003f65070 */
[----:B------:R-:W2:Y:S03]  /*5a20*/  LDCU.64 UR4, c[0x0][0x358] ;  /* 0x00006b00ff0477ac */ /* 0x000ea60008000a00 */
[----:B------:R-:W-:Y:S11]  /*5a30*/  ISETP.NE.AND.EX P3, PT, R81, RZ, PT, P3 ;  /* 0x000000ff5100720c */ /* 0x000ff60003f65330 */
[----:B------:R-:W-:Y:S02]  /*5a40*/  @!UPT UIADD3 URZ, UPT, UPT, URZ, URZ, URZ ;  /* 0x000000fffffff290 */ /* 0x000fe4000fffe0ff */
[----:B------:R-:W3:Y:S01]  /*5a50*/  @P3 LDC.64 R2, c[0x0][0x8a8] ;  /* 0x00022a00ff023b82 */ /* 0x000ee20000000a00 */
[----:B-1----:R-:W-:Y:S04]  /*5a60*/  @P3 IMAD R0, R82, UR36, RZ ;  /* 0x0000002452003c24 */ /* 0x002fe8000f8e02ff */
[----:B---3--:R-:W-:Y:S05]  /*5a70*/  @P3 IMAD.WIDE R2, R0, 0x4, R2 ;  /* 0x0000000400023825 */ /* 0x008fea00078e0202 */
[----:B--2--5:R2:W5:Y:S02]  /*5a80*/  @P3 LDG.E R38, desc[UR4][R2.64] ;  /* 0x0000000402263981 */ /* 0x024564000c1e1900 */
[----:B--2---:R-:W3:Y:S02]  /*5a90*/  @!P3 LDC R38, c[0x0][0x8a0] ;  /* 0x00022800ff26bb82 */ /* 0x004ee40000000800 */
.L_x_91:
[----:B-----5:R-:W-:Y:S01]  /*5aa0*/  FSETP.NEU.AND P4, PT, R41, RZ, PT ;  /* 0x000000ff2900720b */ /* 0x020fe20003f8d000 */
[----:B------:R-:W-:Y:S01]  /*5ab0*/  BSSY B1, `(.L_x_92) ;  /* 0x0000042000017945 */ /* 0x000fe20003800000 */
[----:B------:R-:W-:Y:S01]  /*5ac0*/  SEL R5, RZ, 0xffffffff, P2 ;  /* 0xffffffffff057807 */ /* 0x000fe20001000000 */
[----:B------:R-:W-:Y:S01]  /*5ad0*/  IMAD.MOV.U32 R102, RZ, RZ, 0x1 ;  /* 0x00000001ff667424 */ /* 0x000fe200078e00ff */
[----:B------:R-:W-:Y:S02]  /*5ae0*/  LOP3.LUT P3, RZ, R84, 0xff, RZ, 0xc0, !PT ;  /* 0x000000ff54ff7812 */ /* 0x000fe4000786c0ff */
[----:B------:R-:W-:Y:S02]  /*5af0*/  CS2R R78, SRZ ;  /* 0x00000000004e7805 */ /* 0x000fe4000001ff00 */
[----:B------:R-:W-:Y:S02]  /*5b00*/  @P1 SEL R4, RZ, 0xffffffff, P4 ;  /* 0xffffffffff041807 */ /* 0x000fe40002000000 */
[----:B------:R-:W-:Y:S02]  /*5b10*/  CS2R R76, SRZ ;  /* 0x00000000004c7805 */ /* 0x000fe4000001ff00 */
[----:B------:R-:W-:Y:S02]  /*5b20*/  LEA R2, R90, UR44, 0x3 ;  /* 0x0000002c5a027c11 */ /* 0x000fe4000f8e18ff */
[----:B------:R-:W-:Y:S02]  /*5b30*/  CS2R R74, SRZ ;  /* 0x00000000004a7805 */ /* 0x000fe4000001ff00 */
[----:B------:R-:W-:Y:S02]  /*5b40*/  @P0 SEL R4, R5, R4, !P3 ;  /* 0x0000000405040207 */ /* 0x000fe40005800000 */
[----:B------:R-:W-:Y:S02]  /*5b50*/  CS2R R72, SRZ ;  /* 0x0000000000487805 */ /* 0x000fe4000001ff00 */
[----:B------:R-:W-:Y:S02]  /*5b60*/  LEA R100, R36, UR44, 0x3 ;  /* 0x0000002c24647c11 */ /* 0x000fe4000f8e18ff */
[----:B------:R-:W-:Y:S02]  /*5b70*/  @P1 LOP3.LUT R4, R4, 0x1, RZ, 0xc0, !PT ;  /* 0x0000000104041812 */ /* 0x000fe400078ec0ff */
[----:B------:R-:W-:Y:S02]  /*5b80*/  SHF.L.U32 R3, R92, 0x1f, RZ ;  /* 0x0000001f5c037819 */ /* 0x000fe400000006ff */
[----:B------:R-:W-:Y:S02]  /*5b90*/  ISETP.NE.U32.OR P6, PT, R4, 0x1, !P1 ;  /* 0x000000010400780c */ /* 0x000fe40004fc5470 */
[----:B------:R-:W-:Y:S02]  /*5ba0*/  PLOP3.LUT P2, PT, PT, PT, UP1, 0x80, 0x8 ;  /* 0x000000000008781c */ /* 0x000fe40003f4f018 */
[C---:B------:R-:W-:Y:S02]  /*5bb0*/  LEA.HI R39, R36.reuse, R36, RZ, 0x1 ;  /* 0x0000002424277211 */ /* 0x040fe400078f08ff */
[----:B------:R-:W-:Y:S02]  /*5bc0*/  SEL R4, RZ, 0xffffffff, P4 ;  /* 0xffffffffff047807 */ /* 0x000fe40002000000 */
[----:B------:R-:W-:Y:S01]  /*5bd0*/  P2R R96, PR, RZ, 0x40 ;  /* 0x00000040ff607803 */ /* 0x000fe20000000000 */
[C---:B-1----:R-:W-:Y:S01]  /*5be0*/  IMAD.SHL.U32 R0, R39.reuse, 0x40, RZ ;  /* 0x0000004027007824 */ /* 0x042fe200078e00ff */
[----:B------:R-:W-:Y:S03]  /*5bf0*/  LOP3.LUT R39, R39, 0xffe, RZ, 0xc0, !PT ;  /* 0x00000ffe27277812 */ /* 0x000fe600078ec0ff */
[----:B------:R-:W-:Y:S02]  /*5c00*/  @P6 SHF.L.U32 R7, R89, 0x1f, RZ ;  /* 0x0000001f59076819 */ /* 0x000fe400000006ff */
[----:B------:R-:W-:Y:S01]  /*5c10*/  @P2 SEL R4, R5, R4, !P3 ;  /* 0x0000000405042207 */ /* 0x000fe20005800000 */
[----:B------:R-:W-:Y:S01]  /*5c20*/  IMAD.IADD R39, R36, 0x1, -R39 ;  /* 0x0000000124277824 */ /* 0x000fe200078e0a27 */
[----:B------:R-:W1:Y:S01]  /*5c30*/  @P6 SYNCS.PHASECHK.TRANS64.TRYWAIT P1, [R2+URZ+0x30], R7 ;  /* 0x00003007020065a7 */ /* 0x000e6200080211ff */
[----:B------:R-:W-:Y:S02]  /*5c40*/  LOP3.LUT R0, R0, 0xffffff80, RZ, 0xc0, !PT ;  /* 0xffffff8000007812 */ /* 0x000fe400078ec0ff */
[----:B------:R-:W-:Y:S03]  /*5c50*/  LOP3.LUT R4, R4, 0x1, RZ, 0xc0, !PT ;  /* 0x0000000104047812 */ /* 0x000fe600078ec0ff */
[----:B------:R-:W-:Y:S01]  /*5c60*/  IMAD.IADD R0, R37, 0x1, R0 ;  /* 0x0000000125007824 */ /* 0x000fe200078e0200 */
[----:B------:R-:W-:Y:S03]  /*5c70*/  ISETP.NE.U32.AND P5, PT, R4, 0x1, PT ;  /* 0x000000010400780c */ /* 0x000fe60003fa5070 */
[----:B------:R-:W-:Y:S01]  /*5c80*/  IMAD R39, R39, 0x100000, R0 ;  /* 0x0010000027277824 */ /* 0x000fe200078e0200 */
[----:B------:R-:W-:Y:S01]  /*5c90*/  P2R R103, PR, RZ, 0x20 ;  /* 0x00000020ff677803 */ /* 0x000fe20000000000 */
[----:B------:R2:W4:Y:S01]  /*5ca0*/  SYNCS.PHASECHK.TRANS64.TRYWAIT P0, [R100+URZ+0x80], R3 ;  /* 0x00008003640075a7 */ /* 0x00052200080011ff */
[----:B-1----:R-:W-:Y:S01]  /*5cb0*/  @P6 SEL R102, RZ, 0x1, !P1 ;  /* 0x00000001ff666807 */ /* 0x002fe20004800000 */
[----:B--2---:R-:W-:Y:S06]  /*5cc0*/  @!P6 BRA `(.L_x_93) ;  /* 0x000000000080e947 */ /* 0x004fec0003800000 */
[----:B------:R-:W-:Y:S01]  /*5cd0*/  @P5 IMAD R6, R90, 0x1000, R71 ;  /* 0x000010005a065824 */ /* 0x000fe200078e0247 */
[----:B------:R-:W1:Y:S01]  /*5ce0*/  S2R R0, SR_CgaCtaId ;  /* 0x0000000000007919 */ /* 0x000e620000008800 */
[----:B------:R-:W-:Y:S01]  /*5cf0*/  ISETP.NE.AND P1, PT, R102, RZ, PT ;  /* 0x000000ff6600720c */ /* 0x000fe20003f25270 */
[----:B------:R-:W-:Y:S01]  /*5d00*/  BSSY B0, `(.L_x_94) ;  /* 0x000000b000007945 */ /* 0x000fe20003800000 */
[----:B------:R-:W-:Y:S01]  /*5d10*/  @P5 VIADD R4, R6, UR44 ;  /* 0x0000002c06045c36 */ /* 0x000fe20008000000 */
[----:B------:R-:W-:Y:S02]  /*5d20*/  CS2R R74, SRZ ;  /* 0x00000000004a7805 */ /* 0x000fe4000001ff00 */
[----:B------:R-:W-:Y:S02]  /*5d30*/  CS2R R72, SRZ ;  /* 0x0000000000487805 */ /* 0x000fe4000001ff00 */
[----:B------:R-:W-:Y:S01]  /*5d40*/  CS2R R78, SRZ ;  /* 0x00000000004e7805 */ /* 0x000fe2000001ff00 */
[----:B------:R-:W-:Y:S01]  /*5d50*/  @P5 IMAD R4, R93, -0x10, R4 ;  /* 0xfffffff05d045824 */ /* 0x000fe200078e0204 */
[----:B------:R-:W-:Y:S04]  /*5d60*/  CS2R R76, SRZ ;  /* 0x00000000004c7805 */ /* 0x000fe8000001ff00 */
[----:B------:R-:W-:Y:S05]  /*5d70*/  @P1 BRA `(.L_x_95) ;  /* 0x00000000000c1947 */ /* 0x000fea0003800000 */
[----:B------:R-:W-:Y:S04]  /*5d80*/  SHF.L.U32 R5, R89, 0x1f, RZ ;  /* 0x0000001f59057819 */ /* 0x000fe800000006ff */
[----:B------:R-:W2:Y:S02]  /*5d90*/  SYNCS.PHASECHK.TRANS64.TRYWAIT P1, [R2+URZ+0x30], R5 ;  /* 0x00003005020075a7 */ /* 0x000ea400080211ff */
[----:B--2---:R-:W-:Y:S05]  /*5da0*/  @!P1 BRA `(.L_x_96) ;  /* 0x0000002000dc9947 */ /* 0x004fea0003800000 */
.L_x_95:
[----:B------:R-:W-:Y:S05]  /*5db0*/  BSYNC B0 ;  /* 0x0000000000007941 */ /* 0x000fea0003800000 */
.L_x_94:
[----:B------:R-:W-:Y:S01]  /*5dc0*/  ISETP.NE.AND P1, PT, R103, RZ, PT ;  /* 0x000000ff6700720c */ /* 0x000fe20003f25270 */
[----:B--2---:R-:W-:Y:S02]  /*5dd0*/  VIADD R5, R2, 0x40 ;  /* 0x0000004002057836 */ /* 0x004fe40000000000 */
[----:B------:R-:W-:Y:S03]  /*5de0*/  VIADD R90, R90, 0x1 ;  /* 0x000000015a5a7836 */ /* 0x000fe60000000000 */
[----:B-1----:R-:W-:Y:S07]  /*5df0*/  PRMT R0, R0, 0x654, R5 ;  /* 0x0000065400007816 */ /* 0x002fee0000000005 */
[----:B------:R1:W2:Y:S04]  /*5e00*/  @P1 LDS.128 R72, [R6+UR44+0x200] ;  /* 0x0002002c06481984 */ /* 0x0002a80008000c00 */
[----:B------:R1:W1:Y:S01]  /*5e10*/  @P1 LDS.128 R76, [R4+0x210] ;  /* 0x00021000044c1984 */ /* 0x0002620000000c00 */
[C---:B------:R-:W-:Y:S01]  /*5e20*/  ISETP.NE.AND P1, PT, R90.reuse, 0x2, PT ;  /* 0x000000025a00780c */ /* 0x040fe20003f25270 */
[----:B------:R-:W-:Y:S01]  /*5e30*/  @!PT LDS RZ, [RZ] ;  /* 0x00000000fffff984 */ /* 0x000fe20000000800 */
[----:B------:R-:W-:Y:S01]  /*5e40*/  @!PT LDS RZ, [RZ] ;  /* 0x00000000fffff984 */ /* 0x000fe20000000800 */
[----:B------:R-:W-:Y:S01]  /*5e50*/  @!PT LDS RZ, [RZ] ;  /* 0x00000000fffff984 */ /* 0x000fe20000000800 */
[----:B------:R-:W-:Y:S01]  /*5e60*/  @!PT LDS RZ, [RZ] ;  /* 0x00000000fffff984 */ /* 0x000fe20000000800 */
[----:B------:R5:W-:Y:S06]  /*5e70*/  MEMBAR.ALL.CTA ;  /* 0x0000000000007992 */ /* 0x000bec0000008000 */
[----:B-----5:R-:W5:Y:S01]  /*5e80*/  FENCE.VIEW.ASYNC.S ;  /* 0x00000000000073c6 */ /* 0x020f620000000000 */
[----:B------:R-:W-:Y:S01]  /*5e90*/  SEL R90, R90, RZ, P1 ;  /* 0x000000ff5a5a7207 */ /* 0x000fe20000800000 */
[----:B-----5:R5:W-:Y:S02]  /*5ea0*/  SYNCS.ARRIVE.TRANS64.RED.A1T0 RZ, [R0+URZ], RZ ;  /* 0x000000ff00ff79a7 */ /* 0x020be400081004ff */
[----:B-----5:R-:W-:Y:S04]  /*5eb0*/  SEL R0, RZ, 0x1, P1 ;  /* 0x00000001ff007807 */ /* 0x020fe80000800000 */
[----:B--2---:R-:W-:Y:S02]  /*5ec0*/  LOP3.LUT R89, R89, R0, RZ, 0x3c, !PT ;  /* 0x0000000059597212 */ /* 0x004fe400078e3cff */
.L_x_93:
[----:B------:R-:W-:Y:S05]  /*5ed0*/  BSYNC B1 ;  /* 0x0000000000017941 */ /* 0x000fea0003800000 */
.L_x_92:
[----:B------:R-:W-:Y:S04]  /*5ee0*/  SHF.R.U32.HI R0, RZ, 0x15, R39 ;  /* 0x00000015ff007819 */ /* 0x000fe80000011627 */
[----:B------:R-:W-:Y:S01]  /*5ef0*/  LOP3.LUT P1, RZ, R0, 0x3, R85, 0x48, !PT ;  /* 0x0000000300ff7812 */ /* 0x000fe20007824855 */
[----:B------:R-:W-:Y:S01]  /*5f00*/  @!UPT UIADD3 URZ, UPT, UPT, URZ, URZ, URZ ;  /* 0x000000fffffff290 */ /* 0x000fe2000fffe0ff */
[----:B----4-:R-:W-:Y:S11]  /*5f10*/  @P0 BRA `(.L_x_97) ;  /* 0x0000000000080947 */ /* 0x010ff60003800000 */
[----:B------:R-:W2:Y:S02]  /*5f20*/  SYNCS.PHASECHK.TRANS64.TRYWAIT P0, [R100+URZ+0x80], R3 ;  /* 0x00008003640075a7 */ /* 0x000ea400080011ff */
[----:B--2---:R-:W-:Y:S05]  /*5f30*/  @!P0 BRA `(.L_x_98) ;  /* 0x00000020008c8947 */ /* 0x004fea0003800000 */
.L_x_97:
[----:B------:R-:W-:Y:S05]  /*5f40*/  @!P1 BRA `(.L_x_99) ;  /* 0x0000000000409947 */ /* 0x000fea0003800000 */
[----:B------:R-:W4:Y:S01]  /*5f50*/  LDCU.64 UR8, c[0x4][0x70] ;  /* 0x01000e00ff0877ac */ /* 0x000f220008000a00 */
[----:B--2---:R-:W-:Y:S01]  /*5f60*/  MOV R3, 0x0 ;  /* 0x0000000000037802 */ /* 0x004fe20000000f00 */
[----:B------:R-:W-:Y:S02]  /*5f70*/  HFMA2 R12, -RZ, RZ, 0, 5.9604644775390625e-08 ;  /* 0x00000001ff0c7431 */ /* 0x000fe400000001ff */
[----:B------:R-:W-:Y:S02]  /*5f80*/  IMAD.MOV.U32 R8, RZ, RZ, 0x192 ;  /* 0x00000192ff087424 */ /* 0x000fe400078e00ff */
[----:B------:R-:W-:Y:S01]  /*5f90*/  IMAD.MOV.U32 R13, RZ, RZ, RZ ;  /* 0x000000ffff0d7224 */ /* 0x000fe200078e00ff */
[----:B------:R-:W2:Y:S01]  /*5fa0*/  LDCU.64 UR6, c[0x4][0x78] ;  /* 0x01000f00ff0677ac */ /* 0x000ea20008000a00 */
[----:B------:R-:W3:Y:S01]  /*5fb0*/  LDC.64 R2, c[0x4][R3] ;  /* 0x0100000003027b82 */ /* 0x000ee20000000a00 */
[----:B------:R-:W5:Y:S01]  /*5fc0*/  LDCU.64 UR4, c[0x4][0x10] ;  /* 0x01000200ff0477ac */ /* 0x000f620008000a00 */
[----:B----4-:R-:W-:Y:S01]  /*5fd0*/  MOV R5, UR9 ;  /* 0x0000000900057c02 */ /* 0x010fe20008000f00 */
[----:B-1----:R-:W-:Y:S01]  /*5fe0*/  IMAD.U32 R4, RZ, RZ, UR8 ;  /* 0x00000008ff047e24 */ /* 0x002fe2000f8e00ff */
[----:B--2---:R-:W-:Y:S01]  /*5ff0*/  MOV R7, UR7 ;  /* 0x0000000700077c02 */ /* 0x004fe20008000f00 */
[----:B------:R-:W-:Y:S01]  /*6000*/  IMAD.U32 R6, RZ, RZ, UR6 ;  /* 0x00000006ff067e24 */ /* 0x000fe2000f8e00ff */
[----:B-----5:R-:W-:Y:S01]  /*6010*/  MOV R11, UR5 ;  /* 0x00000005000b7c02 */ /* 0x020fe20008000f00 */
[----:B------:R-:W-:Y:S02]  /*6020*/  IMAD.U32 R10, RZ, RZ, UR4 ;  /* 0x00000004ff0a7e24 */ /* 0x000fe4000f8e00ff */
[----:B------:R-:W-:Y:S07]  /*6030*/  LEPC R20, `(.L_x_99) ;  /* 0x000000001014794e */ /* 0x000fee0000000000 */
[----:B---3--:R-:W-:Y:S05]  /*6040*/  CALL.ABS.NOINC R2 ;  /* 0x0000000002007343 */ /* 0x008fea0003c00000 */
.L_x_99:
[-C--:B------:R-:W-:Y:S01]  /*6050*/  F2FP.F16.E5M2.UNPACK_B R42, R72.reuse ;  /* 0x00000048ff2a723e */ /* 0x080fe200020004ff */
[----:B------:R-:W-:Y:S05]  /*6060*/  WARPSYNC.ALL ;  /* 0x0000000000007948 */ /* 0x000fea0003800000 */
[----:B------:R-:W-:Y:S01]  /*6070*/  R2UR UR4, R39 ;  /* 0x00000000270472ca */ /* 0x000fe200000e0000 */
[--C-:B------:R-:W-:Y:S01]  /*6080*/  HADD2.F32 R40, -RZ, R42.reuse.H0_H0 ;  /* 0x2000002aff287230 */ /* 0x100fe20000004100 */
[----:B------:R-:W-:Y:S01]  /*6090*/  F2FP.F16.E5M2.UNPACK_B R43, R72.H1 ;  /* 0x00000048ff2b723e */ /* 0x000fe200030004ff */
[----:B------:R-:W-:Y:S01]  /*60a0*/  HADD2.F32 R42, -RZ, R42.H1_H1 ;  /* 0x3000002aff2a7230 */ /* 0x000fe20000004100 */
[-C--:B------:R-:W-:Y:S01]  /*60b0*/  F2FP.F16.E5M2.UNPACK_B R45, R73.reuse ;  /* 0x00000049ff2d723e */ /* 0x080fe200020004ff */
[----:B------:R-:W-:Y:S01]  /*60c0*/  BSSY.RECONVERGENT B0, `(.L_x_100) ;  /* 0x0000099000007945 */ /* 0x000fe20003800200 */
[----:B------:R-:W-:Y:S01]  /*60d0*/  F2FP.F16.E5M2.UNPACK_B R47, R73.H1 ;  /* 0x00000049ff2f723e */ /* 0x000fe200030004ff */
[--C-:B------:R-:W-:Y:S01]  /*60e0*/  HADD2.F32 R44, -RZ, R43.reuse.H0_H0 ;  /* 0x2000002bff2c7230 */ /* 0x100fe20000004100 */
[-C--:B------:R-:W-:Y:S01]  /*60f0*/  F2FP.F16.E5M2.UNPACK_B R49, R74.reuse ;  /* 0x0000004aff31723e */ /* 0x080fe200020004ff */
[----:B------:R-:W-:Y:S01]  /*6100*/  HADD2.F32 R46, -RZ, R43.H1_H1 ;  /* 0x3000002bff2e7230 */ /* 0x000fe20000004100 */
[----:B------:R-:W-:Y:S01]  /*6110*/  F2FP.F16.E5M2.UNPACK_B R51, R74.H1 ;  /* 0x0000004aff33723e */ /* 0x000fe200030004ff */
[--C-:B------:R-:W-:Y:S01]  /*6120*/  HADD2.F32 R43, -RZ, R45.reuse.H0_H0 ;  /* 0x2000002dff2b7230 */ /* 0x100fe20000004100 */
[-C--:B------:R-:W-:Y:S01]  /*6130*/  F2FP.F16.E5M2.UNPACK_B R53, R75.reuse ;  /* 0x0000004bff35723e */ /* 0x080fe200020004ff */
[----:B-1----:R-:W-:Y:S01]  /*6140*/  LDTM.16dp32bit_t0_t15.x32 R4, tmem[UR4] ;  /* 0x00000004000479ee */ /* 0x002fe20008a80000 */
[----:B------:R-:W3:Y:S01]  /*6150*/  LDTM.16dp32bit_t16_t31.x32 R4, tmem[UR4+0x20] ;  /* 0x00002004000479ee */ /* 0x000ee20008aa0000 */
[----:B------:R-:W-:Y:S01]  /*6160*/  ISETP.NE.AND P6, PT, R96, RZ, PT ;  /* 0x000000ff6000720c */ /* 0x000fe20003fc5270 */
[----:B------:R-:W-:Y:S01]  /*6170*/  HADD2.F32 R48, -RZ, R45.H1_H1 ;  /* 0x3000002dff307230 */ /* 0x000fe20000004100 */
[----:B------:R-:W-:Y:S01]  /*6180*/  IADD3 R109, PT, PT, R71, UR44, RZ ;  /* 0x0000002c476d7c10 */ /* 0x000fe2000fffe0ff */
[----:B------:R-:W-:Y:S01]  /*6190*/  HADD2.F32 R52, -RZ, R49.H1_H1 ;  /* 0x30000031ff347230 */ /* 0x000fe20000004100 */
[----:B------:R-:W-:Y:S01]  /*61a0*/  SHF.L.U32 R108, R88, 0x4, RZ ;  /* 0x00000004586c7819 */ /* 0x000fe200000006ff */
[----:B------:R-:W-:Y:S01]  /*61b0*/  HADD2.F32 R56, -RZ, R53.H1_H1 ;  /* 0x30000035ff387230 */ /* 0x000fe20000004100 */
[----:B------:R-:W-:Y:S01]  /*61c0*/  F2FP.F16.E5M2.UNPACK_B R55, R75.H1 ;  /* 0x0000004bff37723e */ /* 0x000fe200030004ff */
[--C-:B------:R-:W-:Y:S01]  /*61d0*/  HADD2.F32 R45, -RZ, R47.reuse.H0_H0 ;  /* 0x2000002fff2d7230 */ /* 0x100fe20000004100 */
[----:B------:R-:W-:Y:S01]  /*61e0*/  IADD3 R101, PT, PT, R109, R108, RZ ;  /* 0x0000006c6d657210 */ /* 0x000fe20007ffe0ff */
[----:B------:R-:W-:Y:S01]  /*61f0*/  HADD2.F32 R50, -RZ, R47.H1_H1 ;  /* 0x3000002fff327230 */ /* 0x000fe20000004100 */
[-C--:B------:R-:W-:Y:S01]  /*6200*/  F2FP.F16.E5M2.UNPACK_B R57, R76.reuse ;  /* 0x0000004cff39723e */ /* 0x080fe200020004ff */
[----:B------:R-:W-:Y:S01]  /*6210*/  HADD2.F32 R47, -RZ, R49.H0_H0 ;  /* 0x20000031ff2f7230 */ /* 0x000fe20000004100 */
[----:B------:R-:W-:Y:S01]  /*6220*/  F2FP.F16.E5M2.UNPACK_B R59, R76.H1 ;  /* 0x0000004cff3b723e */ /* 0x000fe200030004ff */
[----:B------:R-:W-:Y:S01]  /*6230*/  HADD2.F32 R49, -RZ, R51.H0_H0 ;  /* 0x20000033ff317230 */ /* 0x000fe20000004100 */
[-C--:B------:R-:W-:Y:S01]  /*6240*/  F2FP.F16.E5M2.UNPACK_B R61, R77.reuse ;  /* 0x0000004dff3d723e */ /* 0x080fe200020004ff */
[----:B------:R-:W-:Y:S01]  /*6250*/  HADD2.F32 R60, -RZ, R57.H1_H1 ;  /* 0x30000039ff3c7230 */ /* 0x000fe20000004100 */
[----:B------:R-:W-:Y:S01]  /*6260*/  F2FP.F16.E5M2.UNPACK_B R63, R77.H1 ;  /* 0x0000004dff3f723e */ /* 0x000fe200030004ff */
[----:B------:R-:W-:Y:S01]  /*6270*/  HADD2.F32 R54, -RZ, R51.H1_H1 ;  /* 0x30000033ff367230 */ /* 0x000fe20000004100 */
[-C--:B------:R-:W-:Y:S01]  /*6280*/  F2FP.F16.E5M2.UNPACK_B R65, R78.reuse ;  /* 0x0000004eff41723e */ /* 0x080fe200020004ff */
[----:B------:R-:W-:Y:S01]  /*6290*/  HADD2.F32 R51, -RZ, R53.H0_H0 ;  /* 0x20000035ff337230 */ /* 0x000fe20000004100 */
[----:B------:R-:W-:Y:S01]  /*62a0*/  F2FP.F16.E5M2.UNPACK_B R67, R78.H1 ;  /* 0x0000004eff43723e */ /* 0x000fe200030004ff */
[----:B------:R-:W-:Y:S01]  /*62b0*/  HADD2.F32 R64, -RZ, R61.H1_H1 ;  /* 0x3000003dff407230 */ /* 0x000fe20000004100 */
[----:B------:R-:W-:Y:S01]  /*62c0*/  ISETP.NE.AND P0, PT, R95, RZ, PT ;  /* 0x000000ff5f00720c */ /* 0x000fe20003f05270 */
[C---:B---3--:R-:W-:Y:S01]  /*62d0*/  FMUL R0, R38.reuse, R4 ;  /* 0x0000000426007220 */ /* 0x048fe20000400000 */
[C---:B------:R-:W-:Y:S01]  /*62e0*/  FMUL R2, R38.reuse, R5 ;  /* 0x0000000526027220 */ /* 0x040fe20000400000 */
[C---:B------:R-:W-:Y:S01]  /*62f0*/  FMUL R4, R38.reuse, R8 ;  /* 0x0000000826047220 */ /* 0x040fe20000400000 */
[C---:B------:R-:W-:Y:S01]  /*6300*/  FMUL R5, R38.reuse, R9 ;  /* 0x0000000926057220 */ /* 0x040fe20000400000 */
[C---:B------:R-:W-:Y:S01]  /*6310*/  FFMA R0, R41.reuse, R40, R0 ;  /* 0x0000002829007223 */ /* 0x040fe20000000000 */
[C---:B------:R-:W-:Y:S01]  /*6320*/  FFMA R2, R41.reuse, R42, R2 ;  /* 0x0000002a29027223 */ /* 0x040fe20000000002 */
[C---:B------:R-:W-:Y:S01]  /*6330*/  FMUL R8, R38.reuse, R12 ;  /* 0x0000000c26087220 */ /* 0x040fe20000400000 */
[C---:B------:R-:W-:Y:S01]  /*6340*/  FMUL R9, R38.reuse, R13 ;  /* 0x0000000d26097220 */ /* 0x040fe20000400000 */
[C---:B------:R-:W-:Y:S01]  /*6350*/  FMUL R12, R38.reuse, R16 ;  /* 0x00000010260c7220 */ /* 0x040fe20000400000 */
[C---:B------:R-:W-:Y:S01]  /*6360*/  FMUL R13, R38.reuse, R17 ;  /* 0x00000011260d7220 */ /* 0x040fe20000400000 */
[C---:B------:R-:W-:Y:S01]  /*6370*/  FMUL R16, R38.reuse, R20 ;  /* 0x0000001426107220 */ /* 0x040fe20000400000 */
[C---:B------:R-:W-:Y:S01]  /*6380*/  FMUL R17, R38.reuse, R21 ;  /* 0x0000001526117220 */ /* 0x040fe20000400000 */
[C---:B------:R-:W-:Y:S01]  /*6390*/  FMUL R20, R38.reuse, R24 ;  /* 0x0000001826147220 */ /* 0x040fe20000400000 */
[C---:B------:R-:W-:Y:S01]  /*63a0*/  FMUL R21, R38.reuse, R25 ;  /* 0x0000001926157220 */ /* 0x040fe20000400000 */
[----:B------:R-:W-:Y:S02]  /*63b0*/  HADD2.F32 R68, -RZ, R65.H1_H1 ;  /* 0x30000041ff447230 */ /* 0x000fe40000004100 */
[C---:B------:R-:W-:Y:S01]  /*63c0*/  FMUL R24, R38.reuse, R28 ;  /* 0x0000001c26187220 */ /* 0x040fe20000400000 */
[C---:B------:R-:W-:Y:S01]  /*63d0*/  FMUL R25, R38.reuse, R29 ;  /* 0x0000001d26197220 */ /* 0x040fe20000400000 */
[C---:B------:R-:W-:Y:S01]  /*63e0*/  FMUL R28, R38.reuse, R32 ;  /* 0x00000020261c7220 */ /* 0x040fe20000400000 */
[C---:B------:R-:W-:Y:S01]  /*63f0*/  FMUL R29, R38.reuse, R33 ;  /* 0x00000021261d7220 */ /* 0x040fe20000400000 */
[C---:B--2---:R-:W-:Y:S01]  /*6400*/  FMUL R3, R38.reuse, R6 ;  /* 0x0000000626037220 */ /* 0x044fe20000400000 */
[C---:B------:R-:W-:Y:S01]  /*6410*/  FMUL R7, R38.reuse, R7 ;  /* 0x0000000726077220 */ /* 0x040fe20000400000 */
[C---:B------:R-:W-:Y:S01]  /*6420*/  FMUL R6, R38.reuse, R10 ;  /* 0x0000000a26067220 */ /* 0x040fe20000400000 */
[C---:B------:R-:W-:Y:S01]  /*6430*/  FMUL R11, R38.reuse, R11 ;  /* 0x0000000b260b7220 */ /* 0x040fe20000400000 */
[C---:B------:R-:W-:Y:S01]  /*6440*/  FFMA R3, R41.reuse, R44, R3 ;  /* 0x0000002c29037223 */ /* 0x040fe20000000003 */
[C---:B------:R-:W-:Y:S01]  /*6450*/  FFMA R7, R41.reuse, R46, R7 ;  /* 0x0000002e29077223 */ /* 0x040fe20000000007 */
[C---:B------:R-:W-:Y:S01]  /*6460*/  FFMA R4, R41.reuse, R43, R4 ;  /* 0x0000002b29047223 */ /* 0x040fe20000000004 */
[----:B------:R-:W-:Y:S01]  /*6470*/  F2FP.F16.E5M2.UNPACK_B R40, R79 ;  /* 0x0000004fff28723e */ /* 0x000fe200020004ff */
[C---:B------:R-:W-:Y:S01]  /*6480*/  FFMA R5, R41.reuse, R48, R5 ;  /* 0x0000003029057223 */ /* 0x040fe20000000005 */
[C---:B------:R-:W-:Y:S01]  /*6490*/  FFMA R6, R41.reuse, R45, R6 ;  /* 0x0000002d29067223 */ /* 0x040fe20000000006 */
[----:B------:R-:W-:Y:S01]  /*64a0*/  F2FP.F16.E5M2.UNPACK_B R42, R79.H1 ;  /* 0x0000004fff2a723e */ /* 0x000fe200030004ff */
[C---:B------:R-:W-:Y:S01]  /*64b0*/  FFMA R11, R41.reuse, R50, R11 ;  /* 0x00000032290b7223 */ /* 0x040fe2000000000b */
[----:B------:R-:W-:Y:S01]  /*64c0*/  FFMA R8, R41, R47, R8 ;  /* 0x0000002f29087223 */ /* 0x000fe20000000008 */
[----:B------:R-:W-:Y:S01]  /*64d0*/  F2FP.SATFINITE.E5M2.F32.PACK_AB_MERGE_C R97, R7, R3, RZ ;  /* 0x000000030761723e */ /* 0x000fe200048060ff */
[C---:B------:R-:W-:Y:S01]  /*64e0*/  FFMA R9, R41.reuse, R52, R9 ;  /* 0x0000003429097223 */ /* 0x040fe20000000009 */
[----:B------:R-:W-:Y:S01]  /*64f0*/  FMUL R10, R38, R14 ;  /* 0x0000000e260a7220 */ /* 0x000fe20000400000 */
[----:B------:R-:W-:Y:S01]  /*6500*/  LEA R109, R90, UR44, 0x3 ;  /* 0x0000002c5a6d7c11 */ /* 0x000fe2000f8e18ff */
[----:B------:R-:W-:Y:S01]  /*6510*/  FMUL R15, R38, R15 ;  /* 0x0000000f260f7220 */ /* 0x000fe20000400000 */
[--C-:B------:R-:W-:Y:S01]  /*6520*/  HADD2.F32 R53, -RZ, R55.reuse.H0_H0 ;  /* 0x20000037ff357230 */ /* 0x100fe20000004100 */
[----:B------:R-:W-:Y:S01]  /*6530*/  F2FP.SATFINITE.E5M2.F32.PACK_AB_MERGE_C R96, R2, R0, R97 ;  /* 0x000000000260723e */ /* 0x000fe20004806061 */
[----:B------:R-:W-:Y:S01]  /*6540*/  FFMA R10, R41, R49, R10 ;  /* 0x00000031290a7223 */ /* 0x000fe2000000000a */
[----:B------:R-:W-:Y:S01]  /*6550*/  F2FP.SATFINITE.E5M2.F32.PACK_AB_MERGE_C R97, R11, R6, RZ ;  /* 0x000000060b61723e */ /* 0x000fe200048060ff */
[C---:B------:R-:W-:Y:S01]  /*6560*/  FFMA R15, R41.reuse, R54, R15 ;  /* 0x00000036290f7223 */ /* 0x040fe2000000000f */
[C---:B------:R-:W-:Y:S01]  /*6570*/  FFMA R12, R41.reuse, R51, R12 ;  /* 0x00000033290c7223 */ /* 0x040fe2000000000c */
[----:B------:R-:W-:Y:S01]  /*6580*/  FFMA R13, R41, R56, R13 ;  /* 0x00000038290d7223 */ /* 0x000fe2000000000d */
[----:B------:R-:W-:Y:S01]  /*6590*/  F2FP.SATFINITE.E5M2.F32.PACK_AB_MERGE_C R97, R5, R4, R97 ;  /* 0x000000040561723e */ /* 0x000fe20004806061 */
[----:B------:R-:W-:Y:S01]  /*65a0*/  HADD2.F32 R58, -RZ, R55.H1_H1 ;  /* 0x30000037ff3a7230 */ /* 0x000fe20000004100 */
[----:B------:R-:W-:Y:S01]  /*65b0*/  F2FP.SATFINITE.E5M2.F32.PACK_AB_MERGE_C R98, R15, R10, RZ ;  /* 0x0000000a0f62723e */ /* 0x000fe200048060ff */
[----:B------:R-:W-:Y:S02]  /*65c0*/  HADD2.F32 R55, -RZ, R57.H0_H0 ;  /* 0x20000039ff377230 */ /* 0x000fe40000004100 */
[C---:B------:R-:W-:Y:S01]  /*65d0*/  FMUL R14, R38.reuse, R18 ;  /* 0x00000012260e7220 */ /* 0x040fe20000400000 */
[C---:B------:R-:W-:Y:S01]  /*65e0*/  FMUL R19, R38.reuse, R19 ;  /* 0x0000001326137220 */ /* 0x040fe20000400000 */
[--C-:B------:R-:W-:Y:S02]  /*65f0*/  HADD2.F32 R57, -RZ, R59.reuse.H0_H0 ;  /* 0x2000003bff397230 */ /* 0x100fe40000004100 */
[C---:B------:R-:W-:Y:S01]  /*6600*/  FMUL R18, R38.reuse, R22 ;  /* 0x0000001626127220 */ /* 0x040fe20000400000 */
[C---:B------:R-:W-:Y:S01]  /*6610*/  FFMA R14, R41.reuse, R53, R14 ;  /* 0x00000035290e7223 */ /* 0x040fe2000000000e */
[----:B------:R-:W-:Y:S02]  /*6620*/  HADD2.F32 R62, -RZ, R59.H1_H1 ;  /* 0x3000003bff3e7230 */ /* 0x000fe40000004100 */
[C---:B------:R-:W-:Y:S01]  /*6630*/  FFMA R19, R41.reuse, R58, R19 ;  /* 0x0000003a29137223 */ /* 0x040fe20000000013 */
[----:B------:R-:W-:Y:S02]  /*6640*/  HADD2.F32 R59, -RZ, R61.H0_H0 ;  /* 0x2000003dff3b7230 */ /* 0x000fe40000004100 */
[C---:B------:R-:W-:Y:S01]  /*6650*/  FMUL R23, R38.reuse, R23 ;  /* 0x0000001726177220 */ /* 0x040fe20000400000 */
[C---:B------:R-:W-:Y:S01]  /*6660*/  FFMA R16, R41.reuse, R55, R16 ;  /* 0x0000003729107223 */ /* 0x040fe20000000010 */
[C---:B------:R-:W-:Y:S01]  /*6670*/  FFMA R17, R41.reuse, R60, R17 ;  /* 0x0000003c29117223 */ /* 0x040fe20000000011 */
[--C-:B------:R-:W-:Y:S02]  /*6680*/  HADD2.F32 R61, -RZ, R63.reuse.H0_H0 ;  /* 0x2000003fff3d7230 */ /* 0x100fe40000004100 */
[C---:B------:R-:W-:Y:S01]  /*6690*/  FFMA R18, R41.reuse, R57, R18 ;  /* 0x0000003929127223 */ /* 0x040fe20000000012 */
[----:B------:R-:W-:Y:S02]  /*66a0*/  HADD2.F32 R66, -RZ, R63.H1_H1 ;  /* 0x3000003fff427230 */ /* 0x000fe40000004100 */
[C---:B------:R-:W-:Y:S01]  /*66b0*/  FMUL R22, R38.reuse, R26 ;  /* 0x0000001a26167220 */ /* 0x040fe20000400000 */
[----:B------:R-:W-:Y:S02]  /*66c0*/  HADD2.F32 R63, -RZ, R65.H0_H0 ;  /* 0x20000041ff3f7230 */ /* 0x000fe40000004100 */
[C---:B------:R-:W-:Y:S01]  /*66d0*/  FFMA R23, R41.reuse, R62, R23 ;  /* 0x0000003e29177223 */ /* 0x040fe20000000017 */
[C---:B------:R-:W-:Y:S01]  /*66e0*/  FMUL R27, R38.reuse, R27 ;  /* 0x0000001b261b7220 */ /* 0x040fe20000400000 */
[C---:B------:R-:W-:Y:S01]  /*66f0*/  FFMA R20, R41.reuse, R59, R20 ;  /* 0x0000003b29147223 */ /* 0x040fe20000000014 */
[C---:B------:R-:W-:Y:S01]  /*6700*/  FFMA R21, R41.reuse, R64, R21 ;  /* 0x0000004029157223 */ /* 0x040fe20000000015 */
[--C-:B------:R-:W-:Y:S02]  /*6710*/  HADD2.F32 R65, -RZ, R67.reuse.H0_H0 ;  /* 0x20000043ff417230 */ /* 0x100fe40000004100 */
[C---:B------:R-:W-:Y:S01]  /*6720*/  FFMA R22, R41.reuse, R61, R22 ;  /* 0x0000003d29167223 */ /* 0x040fe20000000016 */
[----:B------:R-:W-:Y:S02]  /*6730*/  HADD2.F32 R70, -RZ, R67.H1_H1 ;  /* 0x30000043ff467230 */ /* 0x000fe40000004100 */
[C---:B------:R-:W-:Y:S01]  /*6740*/  FMUL R26, R38.reuse, R30 ;  /* 0x0000001e261a7220 */ /* 0x040fe20000400000 */
[--C-:B------:R-:W-:Y:S02]  /*6750*/  HADD2.F32 R67, -RZ, R40.reuse.H0_H0 ;  /* 0x20000028ff437230 */ /* 0x100fe40000004100 */
[C---:B------:R-:W-:Y:S01]  /*6760*/  FFMA R27, R41.reuse, R66, R27 ;  /* 0x00000042291b7223 */ /* 0x040fe2000000001b */
[C---:B------:R-:W-:Y:S01]  /*6770*/  FMUL R31, R38.reuse, R31 ;  /* 0x0000001f261f7220 */ /* 0x040fe20000400000 */
[C---:B------:R-:W-:Y:S01]  /*6780*/  FFMA R24, R41.reuse, R63, R24 ;  /* 0x0000003f29187223 */ /* 0x040fe20000000018 */
[----:B------:R-:W-:Y:S02]  /*6790*/  HADD2.F32 R40, -RZ, R40.H1_H1 ;  /* 0x30000028ff287230 */ /* 0x000fe40000004100 */
[C---:B------:R-:W-:Y:S01]  /*67a0*/  FFMA R25, R41.reuse, R68, R25 ;  /* 0x0000004429197223 */ /* 0x040fe20000000019 */
[--C-:B------:R-:W-:Y:S02]  /*67b0*/  HADD2.F32 R69, -RZ, R42.reuse.H0_H0 ;  /* 0x2000002aff457230 */ /* 0x100fe40000004100 */
[C---:B------:R-:W-:Y:S01]  /*67c0*/  FFMA R26, R41.reuse, R65, R26 ;  /* 0x00000041291a7223 */ /* 0x040fe2000000001a */
[----:B------:R-:W-:Y:S02]  /*67d0*/  HADD2.F32 R42, -RZ, R42.H1_H1 ;  /* 0x3000002aff2a7230 */ /* 0x000fe40000004100 */
[C---:B------:R-:W-:Y:S01]  /*67e0*/  FMUL R30, R38.reuse, R34 ;  /* 0x00000022261e7220 */ /* 0x040fe20000400000 */
[----:B------:R-:W-:Y:S01]  /*67f0*/  FFMA R31, R41, R70, R31 ;  /* 0x00000046291f7223 */ /* 0x000fe2000000001f */
[----:B------:R-:W-:Y:S01]  /*6800*/  FMUL R35, R38, R35 ;  /* 0x0000002326237220 */ /* 0x000fe20000400000 */
[----:B------:R-:W-:Y:S01]  /*6810*/  F2FP.SATFINITE.E5M2.F32.PACK_AB_MERGE_C R99, R19, R14, RZ ;  /* 0x0000000e1363723e */ /* 0x000fe200048060ff */
[C---:B------:R-:W-:Y:S01]  /*6820*/  FFMA R28, R41.reuse, R67, R28 ;  /* 0x00000043291c7223 */ /* 0x040fe2000000001c */
[C---:B------:R-:W-:Y:S01]  /*6830*/  FFMA R29, R41.reuse, R40, R29 ;  /* 0x00000028291d7223 */ /* 0x040fe2000000001d */
[C---:B------:R-:W-:Y:S01]  /*6840*/  FFMA R30, R41.reuse, R69, R30 ;  /* 0x00000045291e7223 */ /* 0x040fe2000000001e */
[----:B------:R-:W-:Y:S01]  /*6850*/  FFMA R35, R41, R42, R35 ;  /* 0x0000002a29237223 */ /* 0x000fe20000000023 */
[----:B------:R-:W-:Y:S02]  /*6860*/  F2FP.SATFINITE.E5M2.F32.PACK_AB_MERGE_C R98, R9, R8, R98 ;  /* 0x000000080962723e */ /* 0x000fe40004806062 */
[----:B------:R-:W-:Y:S02]  /*6870*/  F2FP.SATFINITE.E5M2.F32.PACK_AB_MERGE_C R99, R13, R12, R99 ;  /* 0x0000000c0d63723e */ /* 0x000fe40004806063 */
[----:B------:R-:W-:Y:S02]  /*6880*/  F2FP.SATFINITE.E5M2.F32.PACK_AB_MERGE_C R104, R23, R18, RZ ;  /* 0x000000121768723e */ /* 0x000fe400048060ff */
[----:B------:R-:W-:Y:S01]  /*6890*/  F2FP.SATFINITE.E5M2.F32.PACK_AB_MERGE_C R105, R27, R22, RZ ;  /* 0x000000161b69723e */ /* 0x000fe200048060ff */
[----:B------:R1:W-:Y:S01]  /*68a0*/  STS.128 [R71+UR44+0x2200], R96 ;  /* 0x0022006047007988 */ /* 0x0003e20008000c2c */
[----:B------:R-:W-:Y:S02]  /*68b0*/  F2FP.SATFINITE.E5M2.F32.PACK_AB_MERGE_C R110, R31, R26, RZ ;  /* 0x0000001a1f6e723e */ /* 0x000fe400048060ff */
[----:B------:R-:W-:Y:S02]  /*68c0*/  F2FP.SATFINITE.E5M2.F32.PACK_AB_MERGE_C R111, R35, R30, RZ ;  /* 0x0000001e236f723e */ /* 0x000fe400048060ff */
[----:B------:R-:W-:Y:S02]  /*68d0*/  F2FP.SATFINITE.E5M2.F32.PACK_AB_MERGE_C R104, R17, R16, R104 ;  /* 0x000000101168723e */ /* 0x000fe40004806068 */
[----:B------:R-:W-:Y:S02]  /*68e0*/  F2FP.SATFINITE.E5M2.F32.PACK_AB_MERGE_C R105, R21, R20, R105 ;  /* 0x000000141569723e */ /* 0x000fe40004806069 */
[----:B------:R-:W-:Y:S02]  /*68f0*/  F2FP.SATFINITE.E5M2.F32.PACK_AB_MERGE_C R106, R25, R24, R110 ;  /* 0x00000018196a723e */ /* 0x000fe4000480606e */
[----:B------:R-:W-:Y:S02]  /*6900*/  F2FP.SATFINITE.E5M2.F32.PACK_AB_MERGE_C R107, R29, R28, R111 ;  /* 0x0000001c1d6b723e */ /* 0x000fe4000480606f */
[----:B------:R-:W-:Y:S03]  /*6910*/  @P6 SHF.L.U32 R110, R89, 0x1f, RZ ;  /* 0x0000001f596e6819 */ /* 0x000fe600000006ff */
[----:B------:R1:W-:Y:S01]  /*6920*/  STS.128 [R101+0x2210], R104 ;  /* 0x0022106865007388 */ /* 0x0003e20000000c00 */
[----:B------:R-:W-:Y:S01]  /*6930*/  @!PT LDS RZ, [RZ] ;  /* 0x00000000fffff984 */ /* 0x000fe20000000800 */
[----:B------:R-:W-:Y:S01]  /*6940*/  @!PT LDS RZ, [RZ] ;  /* 0x00000000fffff984 */ /* 0x000fe20000000800 */
[----:B------:R-:W-:Y:S01]  /*6950*/  @!PT LDS RZ, [RZ] ;  /* 0x00000000fffff984 */ /* 0x000fe20000000800 */
[----:B------:R-:W-:Y:S01]  /*6960*/  @!PT LDS RZ, [RZ] ;  /* 0x00000000fffff984 */ /* 0x000fe20000000800 */
[----:B------:R2:W-:Y:S07]  /*6970*/  MEMBAR.ALL.CTA ;  /* 0x0000000000007992 */ /* 0x0005ee0000008000 */
[----:B--2---:R-:W2:Y:S02]  /*6980*/  FENCE.VIEW.ASYNC.S ;  /* 0x00000000000073c6 */ /* 0x004ea40000000000 */
[----:B--2---:R-:W-:Y:S06]  /*6990*/  BAR.SYNC.DEFER_BLOCKING 0x1, 0x80 ;  /* 0x0042000000007b1d */ /* 0x004fec0000010000 */
[----:B------:R-:W-:Y:S05]  /*69a0*/  @P0 BRA `(.L_x_101) ;  /* 0x0000000000280947 */ /* 0x000fea0003800000 */
[----:B------:R-:W2:Y:S01]  /*69b0*/  LDCU.64 UR6, c[0x0][0x348] ;  /* 0x00006900ff0677ac */ /* 0x000ea20008000a00 */
[----:B------:R-:W-:Y:S01]  /*69c0*/  UIADD3 UR4, UPT, UPT, UR44, 0x2200, URZ ;  /* 0x000022002c047890 */ /* 0x000fe2000fffe0ff */
[----:B------:R-:W-:Y:S05]  /*69d0*/  UMOV UR51, UR36 ;  /* 0x0000002400337c82 */ /* 0x000fea0008000000 */
[----:B------:R-:W-:Y:S04]  /*69e0*/  MOV R94, UR4 ;  /* 0x00000004005e7c02 */ /* 0x000fe80008000f00 */
[----:B------:R-:W-:Y:S01]  /*69f0*/  R2UR UR48, R94 ;  /* 0x000000005e3072ca */ /* 0x000fe200000e0000 */
[----:B--2---:R-:W-:Y:S04]  /*6a00*/  UIADD3 UR4, UP0, UPT, UR6, 0x680, URZ ;  /* 0x0000068006047890 */ /* 0x004fe8000ff1e0ff */
[----:B------:R-:W-:Y:S09]  /*6a10*/  UIADD3.X UR5, UPT, UPT, URZ, UR7, URZ, UP0, !UPT ;  /* 0x00000007ff057290 */ /* 0x000ff200087fe4ff */
[----:B------:R2:W-:Y:S01]  /*6a20*/  UTMASTG.3D [UR48], [UR4] ;  /* 0x00000030040073b5 */ /* 0x0005e20008010000 */
[----:B------:R0:W-:Y:S01]  /*6a30*/  UTMACMDFLUSH ;  /* 0x00000000000079b7 */ /* 0x0001e20000000000 */
[----:B--2---:R-:W-:Y:S04]  /*6a40*/  DEPBAR.LE SB0, 0x1 ;  /* 0x000080400000791a */ /* 0x004fe80000000000 */
.L_x_101:
[----:B------:R-:W-:Y:S05]  /*6a50*/  BSYNC.RECONVERGENT B0 ;  /* 0x0000000000007941 */ /* 0x000fea0003800200 */
.L_x_100:
[----:B------:R-:W-:Y:S06]  /*6a60*/  BAR.SYNC.DEFER_BLOCKING 0x1, 0x80 ;  /* 0x0042000000007b1d */ /* 0x000fec0000010000 */
[----:B------:R-:W2:Y:S01]  /*6a70*/  @P6 SYNCS.PHASECHK.TRANS64.TRYWAIT P0, [R109+URZ+0x30], R110 ;  /* 0x0000306e6d0065a7 */ /* 0x000ea200080011ff */
[----:B------:R-:W-:Y:S01]  /*6a80*/  BSSY B1, `(.L_x_102) ;  /* 0x0000020000017945 */ /* 0x000fe20003800000 */
[----:B--2---:R-:W-:Y:S03]  /*6a90*/  @P6 SEL R102, RZ, 0x1, !P0 ;  /* 0x00000001ff666807 */ /* 0x004fe60004000000 */
[----:B------:R-:W-:Y:S05]  /*6aa0*/  @!P6 BRA `(.L_x_103) ;  /* 0x000000000074e947 */ /* 0x000fea0003800000 */
[----:B------:R-:W-:Y:S01]  /*6ab0*/  ISETP.NE.AND P1, PT, R103, RZ, PT ;  /* 0x000000ff6700720c */ /* 0x000fe20003f25270 */
[----:B------:R-:W2:Y:S01]  /*6ac0*/  S2R R0, SR_CgaCtaId ;  /* 0x0000000000007919 */ /* 0x000ea20000008800 */
[----:B------:R-:W-:Y:S01]  /*6ad0*/  ISETP.NE.AND P0, PT, R102, RZ, PT ;  /* 0x000000ff6600720c */ /* 0x000fe20003f05270 */
[----:B------:R-:W-:Y:S10]  /*6ae0*/  BSSY B0, `(.L_x_104) ;  /* 0x0000008000007945 */ /* 0x000ff40003800000 */
[----:B------:R-:W-:Y:S05]  /*6af0*/  @P1 IMAD R2, R90, 0x1000, R71 ;  /* 0x000010005a021824 */ /* 0x000fea00078e0247 */
[----:B------:R-:W-:Y:S05]  /*6b00*/  @P1 IADD3 R3, PT, PT, R2, UR44, RZ ;  /* 0x0000002c02031c10 */ /* 0x000fea000fffe0ff */
[----:B------:R-:W-:Y:S01]  /*6b10*/  @P1 IMAD.IADD R3, R3, 0x1, R108 ;  /* 0x0000000103031824 */ /* 0x000fe200078e026c */
[----:B------:R-:W-:Y:S06]  /*6b20*/  @P0 BRA `(.L_x_105) ;  /* 0x00000000000c0947 */ /* 0x000fec0003800000 */
[----:B------:R-:W-:Y:S04]  /*6b30*/  SHF.L.U32 R4, R89, 0x1f, RZ ;  /* 0x0000001f59047819 */ /* 0x000fe800000006ff */
[----:B------:R-:W3:Y:S02]  /*6b40*/  SYNCS.PHASECHK.TRANS64.TRYWAIT P0, [R109+URZ+0x30], R4 ;  /* 0x000030046d0075a7 */ /* 0x000ee400080011ff */
[----:B---3--:R-:W-:Y:S05]  /*6b50*/  @!P0 BRA `(.L_x_106) ;  /* 0x0000001400988947 */ /* 0x008fea0003800000 */
.L_x_105:
[----:B------:R-:W-:Y:S05]  /*6b60*/  BSYNC B0 ;  /* 0x0000000000007941 */ /* 0x000fea0003800000 */
.L_x_104:
[----:B------:R-:W-:Y:S01]  /*6b70*/  ISETP.NE.AND P0, PT, R103, RZ, PT ;  /* 0x000000ff6700720c */ /* 0x000fe20003f05270 */
[----:B---3--:R-:W-:Y:S02]  /*6b80*/  VIADD R109, R109, 0x40 ;  /* 0x000000406d6d7836 */ /* 0x008fe40000000000 */
[----:B------:R-:W-:Y:S03]  /*6b90*/  VIADD R90, R90, 0x1 ;  /* 0x000000015a5a7836 */ /* 0x000fe60000000000 */
[----:B--2---:R-:W-:Y:S07]  /*6ba0*/  PRMT R0, R0, 0x654, R109 ;  /* 0x0000065400007816 */ /* 0x004fee000000006d */
[----:B------:R2:W3:Y:S04]  /*6bb0*/  @P0 LDS.128 R72, [R2+UR44+0x200] ;  /* 0x0002002c02480984 */ /* 0x0004e80008000c00 */
[----:B------:R2:W4:Y:S01]  /*6bc0*/  @P0 LDS.128 R76, [R3+0x210] ;  /* 0x00021000034c0984 */ /* 0x0005220000000c00 */
        /* <DEDUP_REMOVED lines=10> */
[----:B--23--:R-:W-:Y:S02]  /*6c70*/  LOP3.LUT R89, R89, R0, RZ, 0x3c, !PT ;  /* 0x0000000059597212 */ /* 0x00cfe400078e3cff */
.L_x_103:
[----:B------:R-:W-:Y:S05]  /*6c80*/  BSYNC B1 ;  /* 0x0000000000017941 */ /* 0x000fea0003800000 */
.L_x_102:
[----:B------:R-:W-:Y:S05]  /*6c90*/  VIADD R0, R39, 0x40 ;  /* 0x0000004027007836 */ /* 0x000fea0000000000 */
[----:B------:R-:W-:Y:S04]  /*6ca0*/  SHF.R.U32.HI R0, RZ, 0x15, R0 ;  /* 0x00000015ff007819 */ /* 0x000fe80000011600 */
[----:B------:R-:W-:Y:S11]  /*6cb0*/  LOP3.LUT P0, RZ, R0, 0x3, R85, 0x48, !PT ;  /* 0x0000000300ff7812 */ /* 0x000ff60007804855 */
[----:B------:R-:W-:Y:S02]  /*6cc0*/  @!UPT UIADD3 URZ, UPT, UPT, URZ, URZ, URZ ;  /* 0x000000fffffff290 */ /* 0x000fe4000fffe0ff */
[----:B------:R-:W-:Y:S05]  /*6cd0*/  @!P0 BRA `(.L_x_107) ;  /* 0x0000000000408947 */ /* 0x000fea0003800000 */
[----:B------:R-:W2:Y:S01]  /*6ce0*/  LDCU.64 UR8, c[0x4][0x70] ;  /* 0x01000e00ff0877ac */ /* 0x000ea20008000a00 */
[----:B------:R-:W-:Y:S01]  /*6cf0*/  MOV R3, 0x0 ;  /* 0x0000000000037802 */ /* 0x000fe20000000f00 */
[----:B------:R-:W-:Y:S02]  /*6d00*/  HFMA2 R12, -RZ, RZ, 0, 5.9604644775390625e-08 ;  /* 0x00000001ff0c7431 */ /* 0x000fe400000001ff */
[----:B------:R-:W-:Y:S02]  /*6d10*/  IMAD.MOV.U32 R8, RZ, RZ, 0x192 ;  /* 0x00000192ff087424 */ /* 0x000fe400078e00ff */
[----:B------:R-:W-:Y:S01]  /*6d20*/  IMAD.MOV.U32 R13, RZ, RZ, RZ ;  /* 0x000000ffff0d7224 */ /* 0x000fe200078e00ff */
[----:B------:R-:W3:Y:S01]  /*6d30*/  LDCU.64 UR6, c[0x4][0x78] ;  /* 0x01000f00ff0677ac */ /* 0x000ee20008000a00 */
[----:B------:R-:W1:Y:S01]  /*6d40*/  LDC.64 R2, c[0x4][R3] ;  /* 0x0100000003027b82 */ /* 0x000e620000000a00 */
[----:B------:R-:W5:Y:S01]  /*6d50*/  LDCU.64 UR4, c[0x4][0x10] ;  /* 0x01000200ff0477ac */ /* 0x000f620008000a00 */
[----:B--2---:R-:W-:Y:S01]  /*6d60*/  MOV R5, UR9 ;  /* 0x0000000900057c02 */ /* 0x004fe20008000f00 */
[----:B------:R-:W-:Y:S01]  /*6d70*/  IMAD.U32 R4, RZ, RZ, UR8 ;  /* 0x00000008ff047e24 */ /* 0x000fe2000f8e00ff */
[----:B---3--:R-:W-:Y:S01]  /*6d80*/  MOV R7, UR7 ;  /* 0x0000000700077c02 */ /* 0x008fe20008000f00 */
[----:B------:R-:W-:Y:S01]  /*6d90*/  IMAD.U32 R6, RZ, RZ, UR6 ;  /* 0x00000006ff067e24 */ /* 0x000fe2000f8e00ff */
[----:B-----5:R-:W-:Y:S01]  /*6da0*/  MOV R11, UR5 ;  /* 0x00000005000b7c02 */ /* 0x020fe20008000f00 */
[----:B------:R-:W-:Y:S02]  /*6db0*/  IMAD.U32 R10, RZ, RZ, UR4 ;  /* 0x00000004ff0a7e24 */ /* 0x000fe4000f8e00ff */
[----:B------:R-:W-:Y:S07]  /*6dc0*/  LEPC R20, `(.L_x_107) ;  /* 0x000000001014794e */ /* 0x000fee0000000000 */
[----:B-1--4-:R-:W-:Y:S05]  /*6dd0*/  CALL.ABS.NOINC R2 ;  /* 0x0000000002007343 */ /* 0x012fea0003c00000 */
.L_x_107:
[----:B------:R-:W-:Y:S01]  /*6de0*/  ISETP.NE.AND P0, PT, R95, RZ, PT ;  /* 0x000000ff5f00720c */ /* 0x000fe20003f05270 */
[----:B------:R-:W-:Y:S05]  /*6df0*/  WARPSYNC.ALL ;  /* 0x0000000000007948 */ /* 0x000fea0003800000 */
[----:B------:R-:W-:Y:S01]  /*6e00*/  R2UR UR4, R39 ;  /* 0x00000000270472ca */ /* 0x000fe200000e0000 */
[----:B------:R-:W2:Y:S01]  /*6e10*/  S2UR UR6, SR_CgaCtaId ;  /* 0x00000000000679c3 */ /* 0x000ea20000008800 */
[-C--:B------:R-:W-:Y:S01]  /*6e20*/  F2FP.F16.E5M2.UNPACK_B R42, R72.reuse ;  /* 0x00000048ff2a723e */ /* 0x080fe200020004ff */
[----:B------:R-:W-:Y:S01]  /*6e30*/  BSSY.RECONVERGENT B0, `(.L_x_108) ;  /* 0x000009c000007945 */ /* 0x000fe20003800200 */
[----:B------:R-:W-:Y:S02]  /*6e40*/  F2FP.F16.E5M2.UNPACK_B R72, R72.H1 ;  /* 0x00000048ff48723e */ /* 0x000fe400030004ff */
[-C--:B------:R-:W-:Y:S01]  /*6e50*/  F2FP.F16.E5M2.UNPACK_B R46, R73.reuse ;  /* 0x00000049ff2e723e */ /* 0x080fe200020004ff */
[--C-:B------:R-:W-:Y:S01]  /*6e60*/  HADD2.F32 R40, -RZ, R42.reuse.H0_H0 ;  /* 0x2000002aff287230 */ /* 0x100fe20000004100 */
[----:B------:R-:W-:Y:S01]  /*6e70*/  F2FP.F16.E5M2.UNPACK_B R73, R73.H1 ;  /* 0x00000049ff49723e */ /* 0x000fe200030004ff */
[----:B------:R-:W-:Y:S01]  /*6e80*/  HADD2.F32 R42, -RZ, R42.H1_H1 ;  /* 0x3000002aff2a7230 */ /* 0x000fe20000004100 */
[-C--:B------:R-:W-:Y:S01]  /*6e90*/  F2FP.F16.E5M2.UNPACK_B R50, R74.reuse ;  /* 0x0000004aff32723e */ /* 0x080fe200020004ff */
[----:B------:R-:W-:Y:S01]  /*6ea0*/  HADD2.F32 R43, -RZ, R72.H0_H0 ;  /* 0x20000048ff2b7230 */ /* 0x000fe20000004100 */
[----:B------:R-:W-:Y:S01]  /*6eb0*/  F2FP.F16.E5M2.UNPACK_B R74, R74.H1 ;  /* 0x0000004aff4a723e */ /* 0x000fe200030004ff */
[----:B------:R-:W-:Y:S01]  /*6ec0*/  LDTM.16dp32bit_t0_t15.x32 R4, tmem[UR4+0x40] ;  /* 0x00004004000479ee */ /* 0x000fe20008a80000 */
[----:B------:R-:W3:Y:S01]  /*6ed0*/  LDTM.16dp32bit_t16_t31.x32 R4, tmem[UR4+0x60] ;  /* 0x00006004000479ee */ /* 0x000ee20008aa0000 */
[----:B------:R-:W-:Y:S01]  /*6ee0*/  NOP ;  /* 0x0000000000007918 */ /* 0x000fe20000000000 */
[--C-:B------:R-:W-:Y:S01]  /*6ef0*/  HADD2.F32 R45, -RZ, R46.reuse.H0_H0 ;  /* 0x2000002eff2d7230 */ /* 0x100fe20000004100 */
[----:B------:R-:W-:Y:S01]  /*6f00*/  R2UR UR5, R100 ;  /* 0x00000000640572ca */ /* 0x000fe200000e0000 */
[----:B------:R-:W-:Y:S01]  /*6f10*/  HADD2.F32 R46, -RZ, R46.H1_H1 ;  /* 0x3000002eff2e7230 */ /* 0x000fe20000004100 */
[----:B------:R-:W-:Y:S01]  /*6f20*/  F2FP.F16.E5M2.UNPACK_B R54, R75 ;  /* 0x0000004bff36723e */ /* 0x000fe200020004ff */
[--C-:B------:R-:W-:Y:S01]  /*6f30*/  HADD2.F32 R49, -RZ, R50.reuse.H0_H0 ;  /* 0x20000032ff317230 */ /* 0x100fe20000004100 */
[----:B----4-:R-:W-:Y:S01]  /*6f40*/  F2FP.F16.E5M2.UNPACK_B R58, R76 ;  /* 0x0000004cff3a723e */ /* 0x010fe200020004ff */
[----:B------:R-:W-:Y:S01]  /*6f50*/  HADD2.F32 R50, -RZ, R50.H1_H1 ;  /* 0x30000032ff327230 */ /* 0x000fe20000004100 */
[----:B------:R-:W-:Y:S01]  /*6f60*/  F2FP.F16.E5M2.UNPACK_B R62, R77 ;  /* 0x0000004dff3e723e */ /* 0x000fe200020004ff */
[--C-:B------:R-:W-:Y:S01]  /*6f70*/  HADD2.F32 R53, -RZ, R54.reuse.H0_H0 ;  /* 0x20000036ff357230 */ /* 0x100fe20000004100 */
[----:B------:R-:W-:Y:S01]  /*6f80*/  F2FP.F16.E5M2.UNPACK_B R66, R78 ;  /* 0x0000004eff42723e */ /* 0x000fe200020004ff */
[----:B------:R-:W-:Y:S01]  /*6f90*/  HADD2.F32 R54, -RZ, R54.H1_H1 ;  /* 0x30000036ff367230 */ /* 0x000fe20000004100 */
[----:B------:R-:W-:Y:S01]  /*6fa0*/  F2FP.F16.E5M2.UNPACK_B R69, R79 ;  /* 0x0000004fff45723e */ /* 0x000fe200020004ff */
[--C-:B------:R-:W-:Y:S01]  /*6fb0*/  HADD2.F32 R57, -RZ, R58.reuse.H0_H0 ;  /* 0x2000003aff397230 */ /* 0x100fe20000004100 */
[----:B------:R-:W-:Y:S01]  /*6fc0*/  F2FP.F16.E5M2.UNPACK_B R75, R75.H1 ;  /* 0x0000004bff4b723e */ /* 0x000fe200030004ff */
[----:B------:R-:W-:Y:S01]  /*6fd0*/  UIADD3 UR4, UPT, UPT, UR5, 0xa0, URZ ;  /* 0x000000a005047890 */ /* 0x000fe2000fffe0ff */
[----:B------:R-:W-:Y:S01]  /*6fe0*/  HADD2.F32 R59, -RZ, R58.H1_H1 ;  /* 0x3000003aff3b7230 */ /* 0x000fe20000004100 */
[----:B------:R-:W-:Y:S01]  /*6ff0*/  F2FP.F16.E5M2.UNPACK_B R76, R76.H1 ;  /* 0x0000004cff4c723e */ /* 0x000fe200030004ff */
[--C-:B------:R-:W-:Y:S01]  /*7000*/  HADD2.F32 R61, -RZ, R62.reuse.H0_H0 ;  /* 0x2000003eff3d7230 */ /* 0x100fe20000004100 */
[----:B------:R-:W-:Y:S01]  /*7010*/  F2FP.F16.E5M2.UNPACK_B R77, R77.H1 ;  /* 0x0000004dff4d723e */ /* 0x000fe200030004ff */
[----:B------:R-:W-:Y:S01]  /*7020*/  HADD2.F32 R62, -RZ, R62.H1_H1 ;  /* 0x3000003eff3e7230 */ /* 0x000fe20000004100 */
[----:B------:R-:W-:Y:S01]  /*7030*/  F2FP.F16.E5M2.UNPACK_B R78, R78.H1 ;  /* 0x0000004eff4e723e */ /* 0x000fe200030004ff */
[--C-:B------:R-:W-:Y:S01]  /*7040*/  HADD2.F32 R65, -RZ, R66.reuse.H0_H0 ;  /* 0x20000042ff417230 */ /* 0x100fe20000004100 */
[----:B--2---:R-:W-:Y:S01]  /*7050*/  UPRMT UR4, UR6, 0x654, UR4 ;  /* 0x0000065406047896 */ /* 0x004fe20008000004 */
        /* <DEDUP_REMOVED lines=8> */
[----:B------:R-:W-:Y:S01]  /*70e0*/  SYNCS.ARRIVE.TRANS64.RED.A1T0 RZ, [UR4], RZ ;  /* 0x000000ffffff79a7 */ /* 0x000fe20008100404 */
        /* <DEDUP_REMOVED lines=15> */
[--C-:B------:R-:W-:Y:S02]  /*71e0*/  HADD2.F32 R47, -RZ, R73.reuse.H0_H0 ;  /* 0x20000049ff2f7230 */ /* 0x100fe40000004100 */
[C---:B------:R-:W-:Y:S01]  /*71f0*/  FMUL R10, R38.reuse, R10 ;  /* 0x0000000a260a7220 */ /* 0x040fe20000400000 */
[C---:B------:R-:W-:Y:S01]  /*7200*/  FFMA R6, R41.reuse, R43, R6 ;  /* 0x0000002b29067223 */ /* 0x040fe20000000006 */
[----:B------:R-:W-:Y:S02]  /*7210*/  HADD2.F32 R48, -RZ, R73.H1_H1 ;  /* 0x30000049ff307230 */ /* 0x000fe40000004100 */
[C---:B------:R-:W-:Y:S01]  /*7220*/  FFMA R7, R41.reuse, R44, R7 ;  /* 0x0000002c29077223 */ /* 0x040fe20000000007 */
[C---:B------:R-:W-:Y:S01]  /*7230*/  FFMA R8, R41.reuse, R45, R8 ;  /* 0x0000002d29087223 */ /* 0x040fe20000000008 */
[C---:B------:R-:W-:Y:S01]  /*7240*/  FFMA R9, R41.reuse, R46, R9 ;  /* 0x0000002e29097223 */ /* 0x040fe20000000009 */
[----:B------:R-:W-:Y:S01]  /*7250*/  FFMA R10, R41, R47, R10 ;  /* 0x0000002f290a7223 */ /* 0x000fe2000000000a */
[----:B------:R-:W-:Y:S01]  /*7260*/  HADD2.F32 R43, -RZ, R69.H0_H0 ;  /* 0x20000045ff2b7230 */ /* 0x000fe20000004100 */
[----:B-1----:R-:W-:Y:S01]  /*7270*/  F2FP.SATFINITE.E5M2.F32.PACK_AB_MERGE_C R96, R7, R6, RZ ;  /* 0x000000060760723e */ /* 0x002fe200048060ff */
[C---:B------:R-:W-:Y:S01]  /*7280*/  FMUL R11, R38.reuse, R11 ;  /* 0x0000000b260b7220 */ /* 0x040fe20000400000 */
[--C-:B------:R-:W-:Y:S02]  /*7290*/  HADD2.F32 R51, -RZ, R74.reuse.H0_H0 ;  /* 0x2000004aff337230 */ /* 0x100fe40000004100 */
[C---:B------:R-:W-:Y:S01]  /*72a0*/  FMUL R14, R38.reuse, R14 ;  /* 0x0000000e260e7220 */ /* 0x040fe20000400000 */
[----:B------:R-:W-:Y:S01]  /*72b0*/  HADD2.F32 R52, -RZ, R74.H1_H1 ;  /* 0x3000004aff347230 */ /* 0x000fe20000004100 */
[----:B------:R-:W-:Y:S01]  /*72c0*/  F2FP.SATFINITE.E5M2.F32.PACK_AB_MERGE_C R96, R5, R4, R96 ;  /* 0x000000040560723e */ /* 0x000fe20004806060 */
[C---:B------:R-:W-:Y:S01]  /*72d0*/  FFMA R11, R41.reuse, R48, R11 ;  /* 0x00000030290b7223 */ /* 0x040fe2000000000b */
[C---:B------:R-:W-:Y:S01]  /*72e0*/  FFMA R12, R41.reuse, R49, R12 ;  /* 0x00000031290c7223 */ /* 0x040fe2000000000c */
[C---:B------:R-:W-:Y:S01]  /*72f0*/  FFMA R13, R41.reuse, R50, R13 ;  /* 0x00000032290d7223 */ /* 0x040fe2000000000d */
[----:B------:R-:W-:Y:S01]  /*7300*/  FFMA R14, R41, R51, R14 ;  /* 0x00000033290e7223 */ /* 0x000fe2000000000e */
[C---:B------:R-:W-:Y:S01]  /*7310*/  FMUL R15, R38.reuse, R15 ;  /* 0x0000000f260f7220 */ /* 0x040fe20000400000 */
[----:B------:R-:W-:Y:S01]  /*7320*/  F2FP.F16.E5M2.UNPACK_B R79, R79.H1 ;  /* 0x0000004fff4f723e */ /* 0x000fe200030004ff */
[--C-:B------:R-:W-:Y:S01]  /*7330*/  HADD2.F32 R55, -RZ, R75.reuse.H0_H0 ;  /* 0x2000004bff377230 */ /* 0x100fe20000004100 */
[----:B------:R-:W-:Y:S01]  /*7340*/  F2FP.SATFINITE.E5M2.F32.PACK_AB_MERGE_C R97, R11, R10, RZ ;  /* 0x0000000a0b61723e */ /* 0x000fe200048060ff */
[C---:B------:R-:W-:Y:S01]  /*7350*/  FFMA R15, R41.reuse, R52, R15 ;  /* 0x00000034290f7223 */ /* 0x040fe2000000000f */
[C---:B------:R-:W-:Y:S01]  /*7360*/  FFMA R16, R41.reuse, R53, R16 ;  /* 0x0000003529107223 */ /* 0x040fe20000000010 */
[----:B------:R-:W-:Y:S01]  /*7370*/  FFMA R17, R41, R54, R17 ;  /* 0x0000003629117223 */ /* 0x000fe20000000011 */
[----:B------:R-:W-:Y:S01]  /*7380*/  F2FP.SATFINITE.E5M2.F32.PACK_AB_MERGE_C R97, R9, R8, R97 ;  /* 0x000000080961723e */ /* 0x000fe20004806061 */
[----:B------:R-:W-:Y:S01]  /*7390*/  HADD2.F32 R56, -RZ, R75.H1_H1 ;  /* 0x3000004bff387230 */ /* 0x000fe20000004100 */
[----:B------:R-:W-:Y:S01]  /*73a0*/  F2FP.SATFINITE.E5M2.F32.PACK_AB_MERGE_C R98, R15, R14, RZ ;  /* 0x0000000e0f62723e */ /* 0x000fe200048060ff */
[C---:B------:R-:W-:Y:S01]  /*73b0*/  FMUL R18, R38.reuse, R18 ;  /* 0x0000001226127220 */ /* 0x040fe20000400000 */
[C---:B------:R-:W-:Y:S01]  /*73c0*/  FMUL R19, R38.reuse, R19 ;  /* 0x0000001326137220 */ /* 0x040fe20000400000 */
[--C-:B------:R-:W-:Y:S02]  /*73d0*/  HADD2.F32 R58, -RZ, R76.reuse.H0_H0 ;  /* 0x2000004cff3a7230 */ /* 0x100fe40000004100 */
[C---:B------:R-:W-:Y:S01]  /*73e0*/  FMUL R3, R38.reuse, R22 ;  /* 0x0000001626037220 */ /* 0x040fe20000400000 */
[C---:B------:R-:W-:Y:S01]  /*73f0*/  FFMA R18, R41.reuse, R55, R18 ;  /* 0x0000003729127223 */ /* 0x040fe20000000012 */
[----:B------:R-:W-:Y:S02]  /*7400*/  HADD2.F32 R60, -RZ, R76.H1_H1 ;  /* 0x3000004cff3c7230 */ /* 0x000fe40000004100 */
        /* <DEDUP_REMOVED lines=42> */
[----:B------:R-:W-:Y:S03]  /*76b0*/  IADD3 R70, PT, PT, R36, 0x1, RZ ;  /* 0x0000000124467810 */ /* 0x000fe60007ffe0ff */
        /* <DEDUP_REMOVED lines=10> */
[----:B------:R-:W-:Y:S02]  /*7760*/  UIADD3 UR9, UPT, UPT, UR49, 0x40, URZ ;  /* 0x0000004031097890 */ /* 0x000fe4000fffe0ff */
[----:B------:R-:W-:Y:S01]  /*7770*/  UIADD3 UR8, UPT, UPT, UR44, 0x3200, URZ ;  /* 0x000032002c087890 */ /* 0x000fe2000fffe0ff */
[----:B------:R-:W-:Y:S01]  /*7780*/  UMOV UR10, UR50 ;  /* 0x00000032000a7c82 */ /* 0x000fe20008000000 */
[----:B------:R-:W-:Y:S01]  /*7790*/  UMOV UR11, UR36 ;  /* 0x00000024000b7c82 */ /* 0x000fe20008000000 */
[----:B--2---:R-:W-:Y:S04]  /*77a0*/  UIADD3 UR4, UP0, UPT, UR6, 0x680, URZ ;  /* 0x0000068006047890 */ /* 0x004fe8000ff1e0ff */
[----:B------:R-:W-:Y:S09]  /*77b0*/  UIADD3.X UR5, UPT, UPT, URZ, UR7, URZ, UP0, !UPT ;  /* 0x00000007ff057290 */ /* 0x000ff200087fe4ff */
[----:B------:R2:W-:Y:S01]  /*77c0*/  UTMASTG.3D [UR8], [UR4] ;  /* 0x00000008040073b5 */ /* 0x0005e20008010000 */
[----:B------:R0:W-:Y:S01]  /*77d0*/  UTMACMDFLUSH ;  /* 0x00000000000079b7 */ /* 0x0001e20000000000 */
[----:B--2---:R-:W-:Y:S04]  /*77e0*/  DEPBAR.LE SB0, 0x1 ;  /* 0x000080400000791a */ /* 0x004fe80000000000 */
.L_x_109:
[----:B------:R-:W-:Y:S05]  /*77f0*/  BSYNC.RECONVERGENT B0 ;  /* 0x0000000000007941 */ /* 0x000fea0003800200 */
.L_x_108:
[----:B------:R-:W-:Y:S01]  /*7800*/  BAR.SYNC.DEFER_BLOCKING 0x1, 0x80 ;  /* 0x0042000000007b1d */ /* 0x000fe20000010000 */
[----:B------:R-:W-:Y:S01]  /*7810*/  ISETP.NE.AND P0, PT, R87, 0x2, PT ;  /* 0x000000025700780c */ /* 0x000fe20003f05270 */
[----:B------:R-:W-:Y:S01]  /*7820*/  UISETP.NE.AND UP0, UPT, UR45, URZ, UPT ;  /* 0x000000ff2d00728c */ /* 0x000fe2000bf05270 */
[----:B------:R-:W-:Y:S01]  /*7830*/  ISETP.NE.AND P1, PT, R70, 0x4, PT ;  /* 0x000000044600780c */ /* 0x000fe20003f25270 */
[----:B------:R-:W-:Y:S01]  /*7840*/  UIADD3 UR20, UPT, UPT, UR37, UR62, URZ ;  /* 0x0000003e25147290 */ /* 0x000fe2000fffe0ff */
[----:B------:R-:W-:Y:S01]  /*7850*/  SEL R0, RZ, 0x1, P0 ;  /* 0x00000001ff007807 */ /* 0x000fe20000000000 */
[----:B------:R-:W-:Y:S01]  /*7860*/  UIADD3 UR16, UPT, UPT, UR38, UR59, URZ ;  /* 0x0000003b26107290 */ /* 0x000fe2000fffe0ff */
[----:B------:R-:W-:Y:S02]  /*7870*/  SEL R3, RZ, 0x1, P1 ;  /* 0x00000001ff037807 */ /* 0x000fe40000800000 */
[----:B------:R-:W-:Y:S02]  /*7880*/  LOP3.LUT R91, R91, R0, RZ, 0x3c, !PT ;  /* 0x000000005b5b7212 */ /* 0x000fe400078e3cff */
[----:B------:R-:W-:Y:S02]  /*7890*/  LOP3.LUT R92, R92, R3, RZ, 0x3c, !PT ;  /* 0x000000035c5c7212 */ /* 0x000fe400078e3cff */
[----:B------:R-:W-:Y:S02]  /*78a0*/  SEL R87, R87, RZ, P0 ;  /* 0x000000ff57577207 */ /* 0x000fe40000000000 */
[----:B------:R-:W-:Y:S01]  /*78b0*/  SEL R36, R70, RZ, P1 ;  /* 0x000000ff46247207 */ /* 0x000fe20000800000 */
[----:B------:R-:W-:Y:S01]  /*78c0*/  UMOV UR36, UR58 ;  /* 0x0000003a00247c82 */ /* 0x000fe20008000000 */
[----:B------:R-:W-:Y:S05]  /*78d0*/  BRA.U UP0, `(.L_x_110) ;  /* 0xffffffd500987547 */ /* 0x000fea000b83ffff */
[----:B------:R-:W-:Y:S05]  /*78e0*/  EXIT ;  /* 0x000000000000794d */ /* 0x000fea0003800000 */
.L_x_24:
[----:B-1----:R1:W2:Y:S02]  /*78f0*/  SYNCS.PHASECHK.TRANS64.TRYWAIT P0, [R0+URZ+0xd0], R3 ;  /* 0x0000d003000075a7 */ /* 0x0022a400080011ff */
[----:B--2---:R-:W-:Y:S05]  /*7900*/  @!P0 NANOSLEEP.SYNCS 0x989680 ;  /* 0x009896800000895d */ /* 0x004fea0003900000 */
[----:B------:R-:W2:Y:S02]  /*7910*/  @!P0 SYNCS.PHASECHK.TRANS64 P0, [R0+URZ+0xd0], R3 ;  /* 0x0000d003000085a7 */ /* 0x000ea400080010ff */
[----:B--2---:R-:W-:Y:S05]  /*7920*/  @!P0 BRA `(.L_x_24) ;  /* 0xfffffffc00f08947 */ /* 0x004fea000383ffff */
[----:B------:R-:W-:Y:S05]  /*7930*/  BRA `(.L_x_111) ;  /* 0xffffffa000187947 */ /* 0x000fea000383ffff */
.L_x_27:
[----:B-1----:R-:W-:-:S07]  /*7940*/  MOV R0, UR33 ;  /* 0x0000002100007c02 */ /* 0x002fce0008000f00 */
.L_x_112:
[----:B-1----:R1:W2:Y:S02]  /*7950*/  SYNCS.PHASECHK.TRANS64.TRYWAIT P0, [R0+URZ+0x18], R3 ;  /* 0x00001803000075a7 */ /* 0x0022a400080011ff */
[----:B--2---:R-:W-:Y:S05]  /*7960*/  @!P0 NANOSLEEP.SYNCS 0x989680 ;  /* 0x009896800000895d */ /* 0x004fea0003900000 */
[----:B------:R-:W2:Y:S02]  /*7970*/  @!P0 SYNCS.PHASECHK.TRANS64 P0, [R0+URZ+0x18], R3 ;  /* 0x00001803000085a7 */ /* 0x000ea400080010ff */
[----:B--2---:R-:W-:Y:S05]  /*7980*/  @!P0 BRA `(.L_x_112) ;  /* 0xfffffffc00f08947 */ /* 0x004fea000383ffff */
[----:B------:R-:W-:Y:S05]  /*7990*/  BRA `(.L_x_26) ;  /* 0xffffffa0005c7947 */ /* 0x000fea000383ffff */
.L_x_34:
[----:B-1----:R-:W-:-:S07]  /*79a0*/  MOV R0, UR17 ;  /* 0x0000001100007c02 */ /* 0x002fce0008000f00 */
.L_x_113:
[----:B-1----:R1:W2:Y:S02]  /*79b0*/  SYNCS.PHASECHK.TRANS64.TRYWAIT P0, [R0+URZ+0x18], R3 ;  /* 0x00001803000075a7 */ /* 0x0022a400080011ff */
[----:B--2---:R-:W-:Y:S05]  /*79c0*/  @!P0 NANOSLEEP.SYNCS 0x989680 ;  /* 0x009896800000895d */ /* 0x004fea0003900000 */
[----:B------:R-:W2:Y:S02]  /*79d0*/  @!P0 SYNCS.PHASECHK.TRANS64 P0, [R0+URZ+0x18], R3 ;  /* 0x00001803000085a7 */ /* 0x000ea400080010ff */
[----:B--2---:R-:W-:Y:S05]  /*79e0*/  @!P0 BRA `(.L_x_113) ;  /* 0xfffffffc00f08947 */ /* 0x004fea000383ffff */
[----:B------:R-:W-:Y:S05]  /*79f0*/  BRA `(.L_x_33) ;  /* 0xffffffa4001c7947 */ /* 0x000fea000383ffff */
.L_x_39:
[----:B-1----:R1:W2:Y:S02]  /*7a00*/  SYNCS.PHASECHK.TRANS64.TRYWAIT P0, [R3+URZ+0x60], R0 ;  /* 0x00006000030075a7 */ /* 0x0022a400080011ff */
[----:B--2---:R-:W-:Y:S05]  /*7a10*/  @!P0 NANOSLEEP.SYNCS 0x989680 ;  /* 0x009896800000895d */ /* 0x004fea0003900000 */
[----:B------:R-:W2:Y:S02]  /*7a20*/  @!P0 SYNCS.PHASECHK.TRANS64 P0, [R3+URZ+0x60], R0 ;  /* 0x00006000030085a7 */ /* 0x000ea400080010ff */
[----:B--2---:R-:W-:Y:S05]  /*7a30*/  @!P0 BRA `(.L_x_39) ;  /* 0xfffffffc00f08947 */ /* 0x004fea000383ffff */
[----:B------:R-:W-:Y:S05]  /*7a40*/  BRA `(.L_x_114) ;  /* 0xffffffa400bc7947 */ /* 0x000fea000383ffff */
.L_x_43:
[----:B-1----:R-:W-:-:S07]  /*7a50*/  MOV R0, UR4 ;  /* 0x0000000400007c02 */ /* 0x002fce0008000f00 */
.L_x_115:
[----:B-1----:R1:W2:Y:S02]  /*7a60*/  SYNCS.PHASECHK.TRANS64.TRYWAIT P0, [R0+URZ], R3 ;  /* 0x00000003000075a7 */ /* 0x0022a400080011ff */
[----:B--2---:R-:W-:Y:S05]  /*7a70*/  @!P0 NANOSLEEP.SYNCS 0x989680 ;  /* 0x009896800000895d */ /* 0x004fea0003900000 */
[----:B------:R-:W2:Y:S02]  /*7a80*/  @!P0 SYNCS.PHASECHK.TRANS64 P0, [R0+URZ], R3 ;  /* 0x00000003000085a7 */ /* 0x000ea400080010ff */
[----:B--2---:R-:W-:Y:S05]  /*7a90*/  @!P0 BRA `(.L_x_115) ;  /* 0xfffffffc00f08947 */ /* 0x004fea000383ffff */
[----:B------:R-:W-:Y:S05]  /*7aa0*/  BRA `(.L_x_116) ;  /* 0xffffffac00607947 */ /* 0x000fea000383ffff */
.L_x_44:
[----:B------:R-:W-:-:S07]  /*7ab0*/  MOV R0, UR5 ;  /* 0x0000000500007c02 */ /* 0x000fce0008000f00 */
.L_x_117:
[----:B-1----:R1:W2:Y:S02]  /*7ac0*/  SYNCS.PHASECHK.TRANS64.TRYWAIT P0, [R0+URZ], R3 ;  /* 0x00000003000075a7 */ /* 0x0022a400080011ff */
[----:B--2---:R-:W-:Y:S05]  /*7ad0*/  @!P0 NANOSLEEP.SYNCS 0x989680 ;  /* 0x009896800000895d */ /* 0x004fea0003900000 */
[----:B------:R-:W2:Y:S02]  /*7ae0*/  @!P0 SYNCS.PHASECHK.TRANS64 P0, [R0+URZ], R3 ;  /* 0x00000003000085a7 */ /* 0x000ea400080010ff */
[----:B--2---:R-:W-:Y:S05]  /*7af0*/  @!P0 BRA `(.L_x_117) ;  /* 0xfffffffc00f08947 */ /* 0x004fea000383ffff */
[----:B------:R-:W-:Y:S05]  /*7b00*/  BRA `(.L_x_118) ;  /* 0xffffffac006c7947 */ /* 0x000fea000383ffff */
.L_x_47:
[----:B--2---:R2:W3:Y:S02]  /*7b10*/  SYNCS.PHASECHK.TRANS64.TRYWAIT P0, [R2+URZ+0xc0], R5 ;  /* 0x0000c005020075a7 */ /* 0x0044e400080011ff */
[----:B---3--:R-:W-:Y:S05]  /*7b20*/  @!P0 NANOSLEEP.SYNCS 0x989680 ;  /* 0x009896800000895d */ /* 0x008fea0003900000 */
[----:B------:R-:W3:Y:S02]  /*7b30*/  @!P0 SYNCS.PHASECHK.TRANS64 P0, [R2+URZ+0xc0], R5 ;  /* 0x0000c005020085a7 */ /* 0x000ee400080010ff */
[----:B---3--:R-:W-:Y:S05]  /*7b40*/  @!P0 BRA `(.L_x_47) ;  /* 0xfffffffc00f08947 */ /* 0x008fea000383ffff */
[----:B------:R-:W-:Y:S05]  /*7b50*/  BRA `(.L_x_119) ;  /* 0xffffffac00d07947 */ /* 0x000fea000383ffff */
.L_x_48:
[----:B------:R-:W-:-:S07]  /*7b60*/  MOV R2, UR4 ;  /* 0x0000000400027c02 */ /* 0x000fce0008000f00 */
.L_x_120:
[----:B--2---:R2:W3:Y:S02]  /*7b70*/  SYNCS.PHASECHK.TRANS64.TRYWAIT P0, [R2+URZ+0x70], R5 ;  /* 0x00007005020075a7 */ /* 0x0044e400080011ff */
[----:B---3--:R-:W-:Y:S05]  /*7b80*/  @!P0 NANOSLEEP.SYNCS 0x989680 ;  /* 0x009896800000895d */ /* 0x008fea0003900000 */
[----:B------:R-:W3:Y:S02]  /*7b90*/  @!P0 SYNCS.PHASECHK.TRANS64 P0, [R2+URZ+0x70], R5 ;  /* 0x00007005020085a7 */ /* 0x000ee400080010ff */
[----:B---3--:R-:W-:Y:S05]  /*7ba0*/  @!P0 BRA `(.L_x_120) ;  /* 0xfffffffc00f08947 */ /* 0x008fea000383ffff */
[----:B------:R-:W-:Y:S05]  /*7bb0*/  BRA `(.L_x_121) ;  /* 0xffffffac00e07947 */ /* 0x000fea000383ffff */
.L_x_49:
[----:B--2---:R2:W3:Y:S02]  /*7bc0*/  SYNCS.PHASECHK.TRANS64.TRYWAIT P1, [R2+URZ+0x60], R5 ;  /* 0x00006005020075a7 */ /* 0x0044e400080211ff */
[----:B---3--:R-:W-:Y:S05]  /*7bd0*/  @!P1 NANOSLEEP.SYNCS 0x989680 ;  /* 0x009896800000995d */ /* 0x008fea0003900000 */
[----:B------:R-:W3:Y:S02]  /*7be0*/  @!P1 SYNCS.PHASECHK.TRANS64 P1, [R2+URZ+0x60], R5 ;  /* 0x00006005020095a7 */ /* 0x000ee400080210ff */
[----:B---3--:R-:W-:Y:S05]  /*7bf0*/  @!P1 BRA `(.L_x_49) ;  /* 0xfffffffc00f09947 */ /* 0x008fea000383ffff */
[----:B------:R-:W-:Y:S05]  /*7c00*/  BRA `(.L_x_122) ;  /* 0xffffffb000107947 */ /* 0x000fea000383ffff */
.L_x_52:
[----:B------:R-:W-:-:S07]  /*7c10*/  MOV R0, UR4 ;  /* 0x0000000400007c02 */ /* 0x000fce0008000f00 */
.L_x_123:
[----:B--2---:R2:W3:Y:S02]  /*7c20*/  SYNCS.PHASECHK.TRANS64.TRYWAIT P0, [R0+URZ+0x70], R3 ;  /* 0x00007003000075a7 */ /* 0x0044e400080011ff */
[----:B---3--:R-:W-:Y:S05]  /*7c30*/  @!P0 NANOSLEEP.SYNCS 0x989680 ;  /* 0x009896800000895d */ /* 0x008fea0003900000 */
[----:B------:R-:W3:Y:S02]  /*7c40*/  @!P0 SYNCS.PHASECHK.TRANS64 P0, [R0+URZ+0x70], R3 ;  /* 0x00007003000085a7 */ /* 0x000ee400080010ff */
[----:B---3--:R-:W-:Y:S05]  /*7c50*/  @!P0 BRA `(.L_x_123) ;  /* 0xfffffffc00f08947 */ /* 0x008fea000383ffff */
[----:B------:R-:W-:Y:S05]  /*7c60*/  BRA `(.L_x_51) ;  /* 0xffffffb000647947 */ /* 0x000fea000383ffff */
.L_x_59:
[----:B-1----:R1:W2:Y:S02]  /*7c70*/  SYNCS.PHASECHK.TRANS64.TRYWAIT P1, [R0+URZ+0x60], R5 ;  /* 0x00006005000075a7 */ /* 0x0022a400080211ff */
[----:B--2---:R-:W-:Y:S05]  /*7c80*/  @!P1 NANOSLEEP.SYNCS 0x989680 ;  /* 0x009896800000995d */ /* 0x004fea0003900000 */
[----:B------:R-:W2:Y:S02]  /*7c90*/  @!P1 SYNCS.PHASECHK.TRANS64 P1, [R0+URZ+0x60], R5 ;  /* 0x00006005000095a7 */ /* 0x000ea400080210ff */
[----:B--2---:R-:W-:Y:S05]  /*7ca0*/  @!P1 BRA `(.L_x_59) ;  /* 0xfffffffc00f09947 */ /* 0x004fea000383ffff */
[----:B------:R-:W-:Y:S05]  /*7cb0*/  BRA `(.L_x_124) ;  /* 0xffffffb400dc7947 */ /* 0x000fea000383ffff */
.L_x_60:
[----:B------:R-:W-:-:S07]  /*7cc0*/  MOV R3, UR31 ;  /* 0x0000001f00037c02 */ /* 0x000fce0008000f00 */
.L_x_125:
[----:B-1----:R1:W2:Y:S02]  /*7cd0*/  SYNCS.PHASECHK.TRANS64.TRYWAIT P0, [R3+URZ+0xa0], R0 ;  /* 0x0000a000030075a7 */ /* 0x0022a400080011ff */
[----:B--2---:R-:W-:Y:S05]  /*7ce0*/  @!P0 NANOSLEEP.SYNCS 0x989680 ;  /* 0x009896800000895d */ /* 0x004fea0003900000 */
[----:B------:R-:W2:Y:S02]  /*7cf0*/  @!P0 SYNCS.PHASECHK.TRANS64 P0, [R3+URZ+0xa0], R0 ;  /* 0x0000a000030085a7 */ /* 0x000ea400080010ff */
[----:B--2---:R-:W-:Y:S05]  /*7d00*/  @!P0 BRA `(.L_x_125) ;  /* 0xfffffffc00f08947 */ /* 0x004fea000383ffff */
[----:B------:R-:W-:Y:S05]  /*7d10*/  BRA `(.L_x_126) ;  /* 0xffffffb8002c7947 */ /* 0x000fea000383ffff */
.L_x_63:
[----:B------:R-:W-:Y:S07]  /*7d20*/  MOV R0, UR5 ;  /* 0x0000000500007c02 */ /* 0x000fee0008000f00 */
.L_x_127:
[----:B-1----:R1:W2:Y:S02]  /*7d30*/  SYNCS.PHASECHK.TRANS64.TRYWAIT P0, [R0+URZ], R3 ;  /* 0x00000003000075a7 */ /* 0x0022a400080011ff */
[----:B--2---:R-:W-:Y:S05]  /*7d40*/  @!P0 NANOSLEEP.SYNCS 0x989680 ;  /* 0x009896800000895d */ /* 0x004fea0003900000 */
[----:B------:R-:W2:Y:S02]  /*7d50*/  @!P0 SYNCS.PHASECHK.TRANS64 P0, [R0+URZ], R3 ;  /* 0x00000003000085a7 */ /* 0x000ea400080010ff */
[----:B--2---:R-:W-:Y:S05]  /*7d60*/  @!P0 BRA `(.L_x_127) ;  /* 0xfffffffc00f08947 */ /* 0x004fea000383ffff */
[----:B------:R-:W-:Y:S05]  /*7d70*/  BRA `(.L_x_62) ;  /* 0xffffffb800487947 */ /* 0x000fea000383ffff */
.L_x_66:
[----:B------:R-:W-:-:S07]  /*7d80*/  MOV R0, UR4 ;  /* 0x0000000400007c02 */ /* 0x000fce0008000f00 */
.L_x_128:
[----:B--2---:R2:W4:Y:S02]  /*7d90*/  SYNCS.PHASECHK.TRANS64.TRYWAIT P0, [R0+URZ], R3 ;  /* 0x00000003000075a7 */ /* 0x00452400080011ff */
[----:B----4-:R-:W-:Y:S05]  /*7da0*/  @!P0 NANOSLEEP.SYNCS 0x989680 ;  /* 0x009896800000895d */ /* 0x010fea0003900000 */
[----:B------:R-:W4:Y:S02]  /*7db0*/  @!P0 SYNCS.PHASECHK.TRANS64 P0, [R0+URZ], R3 ;  /* 0x00000003000085a7 */ /* 0x000f2400080010ff */
[----:B----4-:R-:W-:Y:S05]  /*7dc0*/  @!P0 BRA `(.L_x_128) ;  /* 0xfffffffc00f08947 */ /* 0x010fea000383ffff */
[----:B------:R-:W-:Y:S05]  /*7dd0*/  BRA `(.L_x_129) ;  /* 0xffffffbc00247947 */ /* 0x000fea000383ffff */
.L_x_67:
[----:B------:R-:W-:-:S07]  /*7de0*/  MOV R0, UR5 ;  /* 0x0000000500007c02 */ /* 0x000fce0008000f00 */
.L_x_130:
[----:B-1----:R1:W2:Y:S02]  /*7df0*/  SYNCS.PHASECHK.TRANS64.TRYWAIT P0, [R0+URZ], R3 ;  /* 0x00000003000075a7 */ /* 0x0022a400080011ff */
[----:B--2---:R-:W-:Y:S05]  /*7e00*/  @!P0 NANOSLEEP.SYNCS 0x989680 ;  /* 0x009896800000895d */ /* 0x004fea0003900000 */
[----:B------:R-:W2:Y:S02]  /*7e10*/  @!P0 SYNCS.PHASECHK.TRANS64 P0, [R0+URZ], R3 ;  /* 0x00000003000085a7 */ /* 0x000ea400080010ff */
[----:B--2---:R-:W-:Y:S05]  /*7e20*/  @!P0 BRA `(.L_x_130) ;  /* 0xfffffffc00f08947 */ /* 0x004fea000383ffff */
[----:B------:R-:W-:Y:S05]  /*7e30*/  BRA `(.L_x_131) ;  /* 0xffffffbc00307947 */ /* 0x000fea000383ffff */
.L_x_68:
[----:B------:R-:W-:-:S07]  /*7e40*/  MOV R0, UR5 ;  /* 0x0000000500007c02 */ /* 0x000fce0008000f00 */
.L_x_132:
[----:B-1----:R1:W2:Y:S02]  /*7e50*/  SYNCS.PHASECHK.TRANS64.TRYWAIT P0, [R0+URZ], R3 ;  /* 0x00000003000075a7 */ /* 0x0022a400080011ff */
[----:B--2---:R-:W-:Y:S05]  /*7e60*/  @!P0 NANOSLEEP.SYNCS 0x989680 ;  /* 0x009896800000895d */ /* 0x004fea0003900000 */
[----:B------:R-:W2:Y:S02]  /*7e70*/  @!P0 SYNCS.PHASECHK.TRANS64 P0, [R0+URZ], R3 ;  /* 0x00000003000085a7 */ /* 0x000ea400080010ff */
[----:B--2---:R-:W-:Y:S05]  /*7e80*/  @!P0 BRA `(.L_x_132) ;  /* 0xfffffffc00f08947 */ /* 0x004fea000383ffff */
[----:B------:R-:W-:Y:S05]  /*7e90*/  BRA `(.L_x_133) ;  /* 0xffffffbc003c7947 */ /* 0x000fea000383ffff */
.L_x_69:
[----:B------:R-:W-:-:S07]  /*7ea0*/  MOV R0, UR4 ;  /* 0x0000000400007c02 */ /* 0x000fce0008000f00 */
.L_x_134:
[----:B-1----:R1:W2:Y:S02]  /*7eb0*/  SYNCS.PHASECHK.TRANS64.TRYWAIT P0, [R0+URZ], R3 ;  /* 0x00000003000075a7 */ /* 0x0022a400080011ff */
[----:B--2---:R-:W-:Y:S05]  /*7ec0*/  @!P0 NANOSLEEP.SYNCS 0x989680 ;  /* 0x009896800000895d */ /* 0x004fea0003900000 */
[----:B------:R-:W2:Y:S02]  /*7ed0*/  @!P0 SYNCS.PHASECHK.TRANS64 P0, [R0+URZ], R3 ;  /* 0x00000003000085a7 */ /* 0x000ea400080010ff */
[----:B--2---:R-:W-:Y:S05]  /*7ee0*/  @!P0 BRA `(.L_x_134) ;  /* 0xfffffffc00f08947 */ /* 0x004fea000383ffff */
[----:B------:R-:W-:Y:S05]  /*7ef0*/  BRA `(.L_x_135) ;  /* 0xffffffbc00487947 */ /* 0x000fea000383ffff */
.L_x_74:
[----:B--2---:R2:W3:Y:S02]  /*7f00*/  SYNCS.PHASECHK.TRANS64.TRYWAIT P0, [R12+URZ+0x60], R9 ;  /* 0x000060090c0075a7 */ /* 0x0044e400080011ff */
[----:B---3--:R-:W-:Y:S05]  /*7f10*/  @!P0 NANOSLEEP.SYNCS 0x989680 ;  /* 0x009896800000895d */ /* 0x008fea0003900000 */
[----:B------:R-:W3:Y:S02]  /*7f20*/  @!P0 SYNCS.PHASECHK.TRANS64 P0, [R12+URZ+0x60], R9 ;  /* 0x000060090c0085a7 */ /* 0x000ee400080010ff */
[----:B---3--:R-:W-:Y:S05]  /*7f30*/  @!P0 BRA `(.L_x_74) ;  /* 0xfffffffc00f08947 */ /* 0x008fea000383ffff */
[----:B------:R-:W-:Y:S05]  /*7f40*/  BRA `(.L_x_136) ;  /* 0xffffffc000687947 */ /* 0x000fea000383ffff */
.L_x_77:
[----:B------:R-:W-:Y:S07]  /*7f50*/  MOV R0, UR21 ;  /* 0x0000001500007c02 */ /* 0x000fee0008000f00 */
.L_x_137:
[----:B--2---:R2:W3:Y:S02]  /*7f60*/  SYNCS.PHASECHK.TRANS64.TRYWAIT P2, [R0+URZ+0x58], R11 ;  /* 0x0000580b000075a7 */ /* 0x0044e400080411ff */
[----:B---3--:R-:W-:Y:S05]  /*7f70*/  @!P2 NANOSLEEP.SYNCS 0x989680 ;  /* 0x009896800000a95d */ /* 0x008fea0003900000 */
[----:B------:R-:W3:Y:S02]  /*7f80*/  @!P2 SYNCS.PHASECHK.TRANS64 P2, [R0+URZ+0x58], R11 ;  /* 0x0000580b0000a5a7 */ /* 0x000ee400080410ff */
[----:B---3--:R-:W-:Y:S05]  /*7f90*/  @!P2 BRA `(.L_x_137) ;  /* 0xfffffffc00f0a947 */ /* 0x008fea000383ffff */
[----:B------:R-:W-:Y:S05]  /*7fa0*/  BRA `(.L_x_76) ;  /* 0xffffffc400d07947 */ /* 0x000fea000383ffff */
.L_x_80:
[----:B--2---:R-:W-:Y:S07]  /*7fb0*/  MOV R0, UR21 ;  /* 0x0000001500007c02 */ /* 0x004fee0008000f00 */
.L_x_138:
[----:B--2---:R2:W3:Y:S02]  /*7fc0*/  SYNCS.PHASECHK.TRANS64.TRYWAIT P0, [R0+URZ+0x40], R9 ;  /* 0x00004009000075a7 */ /* 0x0044e400080011ff */
[----:B---3--:R-:W-:Y:S05]  /*7fd0*/  @!P0 NANOSLEEP.SYNCS 0x989680 ;  /* 0x009896800000895d */ /* 0x008fea0003900000 */
[----:B------:R-:W3:Y:S02]  /*7fe0*/  @!P0 SYNCS.PHASECHK.TRANS64 P0, [R0+URZ+0x40], R9 ;  /* 0x00004009000085a7 */ /* 0x000ee400080010ff */
[----:B---3--:R-:W-:Y:S05]  /*7ff0*/  @!P0 BRA `(.L_x_138) ;  /* 0xfffffffc00f08947 */ /* 0x008fea000383ffff */
[----:B------:R-:W-:Y:S05]  /*8000*/  BRA `(.L_x_139) ;  /* 0xffffffc8002c7947 */ /* 0x000fea000383ffff */
.L_x_81:
[----:B------:R-:W-:Y:S07]  /*8010*/  MOV R0, UR21 ;  /* 0x0000001500007c02 */ /* 0x000fee0008000f00 */
.L_x_140:
[----:B--2---:R2:W3:Y:S02]  /*8020*/  SYNCS.PHASECHK.TRANS64.TRYWAIT P0, [R0+URZ+0x48], R9 ;  /* 0x00004809000075a7 */ /* 0x0044e400080011ff */
[----:B---3--:R-:W-:Y:S05]  /*8030*/  @!P0 NANOSLEEP.SYNCS 0x989680 ;  /* 0x009896800000895d */ /* 0x008fea0003900000 */
[----:B------:R-:W3:Y:S02]  /*8040*/  @!P0 SYNCS.PHASECHK.TRANS64 P0, [R0+URZ+0x48], R9 ;  /* 0x00004809000085a7 */ /* 0x000ee400080010ff */
[----:B---3--:R-:W-:Y:S05]  /*8050*/  @!P0 BRA `(.L_x_140) ;  /* 0xfffffffc00f08947 */ /* 0x008fea000383ffff */
[----:B------:R-:W-:Y:S05]  /*8060*/  BRA `(.L_x_141) ;  /* 0xffffffc800647947 */ /* 0x000fea000383ffff */
.L_x_83:
[----:B------:R-:W-:-:S07]  /*8070*/  MOV R0, UR21 ;  /* 0x0000001500007c02 */ /* 0x000fce0008000f00 */
.L_x_142:
[----:B---3--:R3:W4:Y:S02]  /*8080*/  SYNCS.PHASECHK.TRANS64.TRYWAIT P0, [R0+URZ+0x40], R3 ;  /* 0x00004003000075a7 */ /* 0x00872400080011ff */
[----:B----4-:R-:W-:Y:S05]  /*8090*/  @!P0 NANOSLEEP.SYNCS 0x989680 ;  /* 0x009896800000895d */ /* 0x010fea0003900000 */
[----:B------:R-:W4:Y:S02]  /*80a0*/  @!P0 SYNCS.PHASECHK.TRANS64 P0, [R0+URZ+0x40], R3 ;  /* 0x00004003000085a7 */ /* 0x000f2400080010ff */
[----:B----4-:R-:W-:Y:S05]  /*80b0*/  @!P0 BRA `(.L_x_142) ;  /* 0xfffffffc00f08947 */ /* 0x010fea000383ffff */
[----:B------:R-:W-:Y:S05]  /*80c0*/  BRA `(.L_x_143) ;  /* 0xffffffc800d47947 */ /* 0x000fea000383ffff */
.L_x_85:
[----:B-1----:R1:W2:Y:S02]  /*80d0*/  SYNCS.PHASECHK.TRANS64.TRYWAIT P0, [R3+URZ+0x60], R0 ;  /* 0x00006000030075a7 */ /* 0x0022a400080011ff */
[----:B--2---:R-:W-:Y:S05]  /*80e0*/  @!P0 NANOSLEEP.SYNCS 0x989680 ;  /* 0x009896800000895d */ /* 0x004fea0003900000 */
[----:B------:R-:W2:Y:S02]  /*80f0*/  @!P0 SYNCS.PHASECHK.TRANS64 P0, [R3+URZ+0x60], R0 ;  /* 0x00006000030085a7 */ /* 0x000ea400080010ff */
[----:B--2---:R-:W-:Y:S05]  /*8100*/  @!P0 BRA `(.L_x_85) ;  /* 0xfffffffc00f08947 */ /* 0x004fea000383ffff */
[----:B------:R-:W-:Y:S05]  /*8110*/  BRA `(.L_x_144) ;  /* 0xffffffcc009c7947 */ /* 0x000fea000383ffff */
.L_x_96:
[----:B--2---:R2:W1:Y:S02]  /*8120*/  SYNCS.PHASECHK.TRANS64.TRYWAIT P1, [R2+URZ+0x30], R5 ;  /* 0x00003005020075a7 */ /* 0x00446400080211ff */
[----:B-1----:R-:W-:Y:S05]  /*8130*/  @!P1 NANOSLEEP.SYNCS 0x989680 ;  /* 0x009896800000995d */ /* 0x002fea0003900000 */
[----:B------:R-:W1:Y:S02]  /*8140*/  @!P1 SYNCS.PHASECHK.TRANS64 P1, [R2+URZ+0x30], R5 ;  /* 0x00003005020095a7 */ /* 0x000e6400080210ff */
[----:B-1----:R-:W-:Y:S05]  /*8150*/  @!P1 BRA `(.L_x_96) ;  /* 0xfffffffc00f09947 */ /* 0x002fea000383ffff */
[----:B------:R-:W-:Y:S05]  /*8160*/  BRA `(.L_x_95) ;  /* 0xffffffdc00107947 */ /* 0x000fea000383ffff */
.L_x_98:
[----:B--2---:R2:W4:Y:S02]  /*8170*/  SYNCS.PHASECHK.TRANS64.TRYWAIT P0, [R100+URZ+0x80], R3 ;  /* 0x00008003640075a7 */ /* 0x00452400080011ff */
[----:B----4-:R-:W-:Y:S05]  /*8180*/  @!P0 NANOSLEEP.SYNCS 0x989680 ;  /* 0x009896800000895d */ /* 0x010fea0003900000 */
[----:B------:R-:W4:Y:S02]  /*8190*/  @!P0 SYNCS.PHASECHK.TRANS64 P0, [R100+URZ+0x80], R3 ;  /* 0x00008003640085a7 */ /* 0x000f2400080010ff */
[----:B----4-:R-:W-:Y:S05]  /*81a0*/  @!P0 BRA `(.L_x_98) ;  /* 0xfffffffc00f08947 */ /* 0x010fea000383ffff */
[----:B------:R-:W-:Y:S05]  /*81b0*/  BRA `(.L_x_97) ;  /* 0xffffffdc00607947 */ /* 0x000fea000383ffff */
.L_x_106:
[----:B---3--:R3:W4:Y:S02]  /*81c0*/  SYNCS.PHASECHK.TRANS64.TRYWAIT P0, [R109+URZ+0x30], R4 ;  /* 0x000030046d0075a7 */ /* 0x00872400080011ff */
[----:B----4-:R-:W-:Y:S05]  /*81d0*/  @!P0 NANOSLEEP.SYNCS 0x989680 ;  /* 0x009896800000895d */ /* 0x010fea0003900000 */
[----:B------:R-:W4:Y:S02]  /*81e0*/  @!P0 SYNCS.PHASECHK.TRANS64 P0, [R109+URZ+0x30], R4 ;  /* 0x000030046d0085a7 */ /* 0x000f2400080010ff */
[----:B----4-:R-:W-:Y:S05]  /*81f0*/  @!P0 BRA `(.L_x_106) ;  /* 0xfffffffc00f08947 */ /* 0x010fea000383ffff */
[----:B------:R-:W-:Y:S05]  /*8200*/  BRA `(.L_x_105) ;  /* 0xffffffe800547947 */ /* 0x000fea000383ffff */
        .weak           $__internal_0_$__cuda_sm10x_tcgen05_guardrail_trap_col_being_dealloced_not_returned_by_alloc
        .type           $__internal_0_$__cuda_sm10x_tcgen05_guardrail_trap_col_being_dealloced_not_returned_by_alloc,@function
        .size           $__internal_0_$__cuda_sm10x_tcgen05_guardrail_trap_col_being_dealloced_not_returned_by_alloc,($__internal_1_$__cuda_sm10x_tcgen05_guardrail_trap_phase_invalid_during_alloc - $__internal_0_$__cuda_sm10x_tcgen05_guardrail_trap_col_being_dealloced_not_returned_by_alloc)
$__internal_0_$__cuda_sm10x_tcgen05_guardrail_trap_col_being_dealloced_not_returned_by_alloc:
[----:B------:R-:W-:Y:S05]  /*8210*/  BPT.TRAP 0x1 ;  /* 0x000000040000795c */ /* 0x000fea0000300000 */
[----:B------:R-:W-:-:S04]  /*8220*/  HFMA2 R3, -RZ, RZ, 0, 0 ;  /* 0x00000000ff037431 */ /* 0x000fc800000001ff */
[----:B------:R-:W-:Y:S05]  /*8230*/  RET.REL.NODEC R2 `(_ZN7cutlass13device_kernelINS_4gemm6kernel13GemmUniversalIN4cute5tupleIJiiiiEEENS1_10collective13CollectiveMmaINS1_35MainloopSm100TmaUmmaWarpSpecializedILi3ELi2ELi4ENS5_IJNS4_1CILi2EEESB_NSA_ILi1EEEEEEEENS5_IJNSA_ILi64EEENSA_ILi128EEESG_EEENS_12float_e5m2_tENS5_IJlSC_lEEESI_SJ_NS4_8TiledMMAINS4_8MMA_AtomIJNS4_10MMA_TraitsINS4_19SM100_MMA_F8F6F4_SSEJSI_SI_fSF_SG_NS4_17integral_constantINS4_4UMMA5MajorELSQ_0EEESR_NSO_INSP_7ScaleInELSS_0EEEST_EEEEEENS4_6LayoutINS5_IJSC_SC_SC_EEENS5_IJNSA_ILi0EEESY_SY_EEEEENS5_IJNS4_10UnderscoreES11_S11_EEEEENS4_23SM90_TMA_LOAD_MULTICASTENS4_14ComposedLayoutINS4_7SwizzleILi3ELi4ELi3EEENS4_18smem_ptr_flag_bitsILi8EEENSW_INS5_IJNSA_ILi8EEESG_EEENS5_IJSG_SC_EEEEEEEvNS4_8identityES14_S1E_vS1F_EENS_8epilogue10collective18CollectiveEpilogueINS1H_23Sm100TmaWarpSpecializedILi2ELi2ELi32ELb0ELb0EEEJSH_NS5_IJNSW_ISF_SC_EES1M_EEESI_SJ_SI_SJ_NS1H_6fusion15FusionCallbacksIS1L_NS1O_17LinearCombinationISI_fSI_fLNS_15FloatRoundStyleE2EEESH_S1N_JEEENS4_5SM1004TMEM4LOAD26SM100_TMEM_LOAD_16dp32b32xENS4_13SM90_TMA_LOADENS15_INS16_ILi2ELi4ELi3EEES19_NSW_INS5_IJS1A_SF_EEENS5_IJSF_SC_EEEEEEENS4_39AutoVectorizingCopyWithAssumedAlignmentILi128EEENS4_14SM90_TMA_STOREES23_S25_S25_EEEvvEEEEvNT_6ParamsE) ;  /* 0xffffff7c02707950 */ /* 0x000fea0003c3ffff */
        .weak           $__internal_1_$__cuda_sm10x_tcgen05_guardrail_trap_phase_invalid_during_alloc
        .type           $__internal_1_$__cuda_sm10x_tcgen05_guardrail_trap_phase_invalid_during_alloc,@function
        .size           $__internal_1_$__cuda_sm10x_tcgen05_guardrail_trap_phase_invalid_during_alloc,($__internal_2_$__cuda_sm10x_tcgen05_guardrail_trap_unallocated_columns_being_dealloced - $__internal_1_$__cuda_sm10x_tcgen05_guardrail_trap_phase_invalid_during_alloc)
$__internal_1_$__cuda_sm10x_tcgen05_guardrail_trap_phase_invalid_during_alloc:
[----:B------:R-:W-:Y:S05]  /*8240*/  BPT.TRAP 0x1 ;  /* 0x000000040000795c */ /* 0x000fea0000300000 */
[----:B------:R-:W-:-:S04]  /*8250*/  MOV R5, 0x0 ;  /* 0x0000000000057802 */ /* 0x000fc80000000f00 */
[----:B------:R-:W-:Y:S05]  /*8260*/  RET.REL.NODEC R4 `(_ZN7cutlass13device_kernelINS_4gemm6kernel13GemmUniversalIN4cute5tupleIJiiiiEEENS1_10collective13CollectiveMmaINS1_35MainloopSm100TmaUmmaWarpSpecializedILi3ELi2ELi4ENS5_IJNS4_1CILi2EEESB_NSA_ILi1EEEEEEEENS5_IJNSA_ILi64EEENSA_ILi128EEESG_EEENS_12float_e5m2_tENS5_IJlSC_lEEESI_SJ_NS4_8TiledMMAINS4_8MMA_AtomIJNS4_10MMA_TraitsINS4_19SM100_MMA_F8F6F4_SSEJSI_SI_fSF_SG_NS4_17integral_constantINS4_4UMMA5MajorELSQ_0EEESR_NSO_INSP_7ScaleInELSS_0EEEST_EEEEEENS4_6LayoutINS5_IJSC_SC_SC_EEENS5_IJNSA_ILi0EEESY_SY_EEEEENS5_IJNS4_10UnderscoreES11_S11_EEEEENS4_23SM90_TMA_LOAD_MULTICASTENS4_14ComposedLayoutINS4_7SwizzleILi3ELi4ELi3EEENS4_18smem_ptr_flag_bitsILi8EEENSW_INS5_IJNSA_ILi8EEESG_EEENS5_IJSG_SC_EEEEEEEvNS4_8identityES14_S1E_vS1F_EENS_8epilogue10collective18CollectiveEpilogueINS1H_23Sm100TmaWarpSpecializedILi2ELi2ELi32ELb0ELb0EEEJSH_NS5_IJNSW_ISF_SC_EES1M_EEESI_SJ_SI_SJ_NS1H_6fusion15FusionCallbacksIS1L_NS1O_17LinearCombinationISI_fSI_fLNS_15FloatRoundStyleE2EEESH_S1N_JEEENS4_5SM1004TMEM4LOAD26SM100_TMEM_LOAD_16dp32b32xENS4_13SM90_TMA_LOADENS15_INS16_ILi2ELi4ELi3EEES19_NSW_INS5_IJS1A_SF_EEENS5_IJSF_SC_EEEEEEENS4_39AutoVectorizingCopyWithAssumedAlignmentILi128EEENS4_14SM90_TMA_STOREES23_S25_S25_EEEvvEEEEvNT_6ParamsE) ;  /* 0xffffff7c04647950 */ /* 0x000fea0003c3ffff */
        .weak           $__internal_2_$__cuda_sm10x_tcgen05_guardrail_trap_unallocated_columns_being_dealloced
        .type           $__internal_2_$__cuda_sm10x_tcgen05_guardrail_trap_unallocated_columns_being_dealloced,@function
        .size           $__internal_2_$__cuda_sm10x_tcgen05_guardrail_trap_unallocated_columns_being_dealloced,(.L_x_146 - $__internal_2_$__cuda_sm10x_tcgen05_guardrail_trap_unallocated_columns_being_dealloced)
$__internal_2_$__cuda_sm10x_tcgen05_guardrail_trap_unallocated_columns_being_dealloced:
[----:B------:R-:W-:Y:S05]  /*8270*/  BPT.TRAP 0x1 ;  /* 0x000000040000795c */ /* 0x000fea0000300000 */
[----:B------:R-:W-:-:S04]  /*8280*/  HFMA2 R3, -RZ, RZ, 0, 0 ;  /* 0x00000000ff037431 */ /* 0x000fc800000001ff */
[----:B------:R-:W-:Y:S05]  /*8290*/  RET.REL.NODEC R2 `(_ZN7cutlass13device_kernelINS_4gemm6kernel13GemmUniversalIN4cute5tupleIJiiiiEEENS1_10collective13CollectiveMmaINS1_35MainloopSm100TmaUmmaWarpSpecializedILi3ELi2ELi4ENS5_IJNS4_1CILi2EEESB_NSA_ILi1EEEEEEEENS5_IJNSA_ILi64EEENSA_ILi128EEESG_EEENS_12float_e5m2_tENS5_IJlSC_lEEESI_SJ_NS4_8TiledMMAINS4_8MMA_AtomIJNS4_10MMA_TraitsINS4_19SM100_MMA_F8F6F4_SSEJSI_SI_fSF_SG_NS4_17integral_constantINS4_4UMMA5MajorELSQ_0EEESR_NSO_INSP_7ScaleInELSS_0EEEST_EEEEEENS4_6LayoutINS5_IJSC_SC_SC_EEENS5_IJNSA_ILi0EEESY_SY_EEEEENS5_IJNS4_10UnderscoreES11_S11_EEEEENS4_23SM90_TMA_LOAD_MULTICASTENS4_14ComposedLayoutINS4_7SwizzleILi3ELi4ELi3EEENS4_18smem_ptr_flag_bitsILi8EEENSW_INS5_IJNSA_ILi8EEESG_EEENS5_IJSG_SC_EEEEEEEvNS4_8identityES14_S1E_vS1F_EENS_8epilogue10collective18CollectiveEpilogueINS1H_23Sm100TmaWarpSpecializedILi2ELi2ELi32ELb0ELb0EEEJSH_NS5_IJNSW_ISF_SC_EES1M_EEESI_SJ_SI_SJ_NS1H_6fusion15FusionCallbacksIS1L_NS1O_17LinearCombinationISI_fSI_fLNS_15FloatRoundStyleE2EEESH_S1N_JEEENS4_5SM1004TMEM4LOAD26SM100_TMEM_LOAD_16dp32b32xENS4_13SM90_TMA_LOADENS15_INS16_ILi2ELi4ELi3EEES19_NSW_INS5_IJS1A_SF_EEENS5_IJSF_SC_EEEEEEENS4_39AutoVectorizingCopyWithAssumedAlignmentILi128EEENS4_14SM90_TMA_STOREES23_S25_S25_EEEvvEEEEvNT_6ParamsE) ;  /* 0xffffff7c02587950 */ /* 0x000fea0003c3ffff */
.L_x_145:
[----:B------:R-:W-:-:S00]  /*82a0*/  BRA `(.L_x_145) ;  /* 0xfffffffc00fc7947 */ /* 0x000fc0000383ffff */
[----:B------:R-:W-:-:S00]  /*82b0*/  NOP ;  /* 0x0000000000007918 */ /* 0x000fc00000000000 */
        /* <DEDUP_REMOVED lines=12> */
.L_x_146:


//--------------------- .nv.global.init           --------------------------
	.section	.nv.global.init,"aw",@progbits
.nv.global.init:
	.type		$str$27,@object
	.size		$str$27,($str$28 - $str$27)
$str$27:
        /*0000*/ 	.byte	0x28, 0x61, 0x64, 0x64, 0x72, 0x65, 0x73, 0x73, 0x20, 0x26, 0x20, 0x6d, 0x61, 0x73, 0x6b, 0x29
        /*0010*/ 	.byte	0x20, 0x3d, 0x3d, 0x20, 0x30, 0x00
	.type		$str$28,@object
	.size		$str$28,($str$26 - $str$28)
$str$28:
        /*0016*/ 	.byte	0x2f, 0x74, 0x6d, 0x70, 0x2f, 0x63, 0x75, 0x74, 0x6c, 0x61, 0x73, 0x73, 0x5f, 0x73, 0x77, 0x65
        /*0026*/ 	.byte	0x65, 0x70, 0x5f, 0x73, 0x72, 0x63, 0x2f, 0x69, 0x6e, 0x63, 0x6c, 0x75, 0x64, 0x65, 0x2f, 0x63
        /*0036*/ 	.byte	0x75, 0x74, 0x65, 0x2f, 0x70, 0x6f, 0x69, 0x6e, 0x74, 0x65, 0x72, 0x5f, 0x66, 0x6c, 0x61, 0x67
        /*0046*/ 	.byte	0x67, 0x65, 0x64, 0x2e, 0x68, 0x70, 0x70, 0x00
	.type		$str$26,@object
	.size		$str$26,($str$25 - $str$26)
$str$26:
        /*004e*/ 	.byte	0x2f, 0x74, 0x6d, 0x70, 0x2f, 0x63, 0x75, 0x74, 0x6c, 0x61, 0x73, 0x73, 0x5f, 0x73, 0x77, 0x65
        /*005e*/ 	.byte	0x65, 0x70, 0x5f, 0x73, 0x72, 0x63, 0x2f, 0x69, 0x6e, 0x63, 0x6c, 0x75, 0x64, 0x65, 0x2f, 0x63
        /*006e*/ 	.byte	0x75, 0x74, 0x65, 0x2f, 0x61, 0x74, 0x6f, 0x6d, 0x2f, 0x63, 0x6f, 0x70, 0x79, 0x5f, 0x74, 0x72
        /*007e*/ 	.byte	0x61, 0x69, 0x74, 0x73, 0x5f, 0x73, 0x6d, 0x31, 0x30, 0x30, 0x2e, 0x68, 0x70, 0x70, 0x00
	.type		$str$25,@object
	.size		$str$25,(__unnamed_1 - $str$25)
$str$25:
        /*008d*/ 	.byte	0x28, 0x28, 0x75, 0x69, 0x6e, 0x74, 0x33, 0x32, 0x5f, 0x74, 0x28, 0x74, 0x68, 0x72, 0x65, 0x61
        /*009d*/ 	.byte	0x64, 0x49, 0x64, 0x78, 0x2e, 0x78, 0x29, 0x20, 0x2f, 0x20, 0x33, 0x32, 0x29, 0x20, 0x25, 0x20
        /*00ad*/ 	.byte	0x34, 0x29, 0x20, 0x3d, 0x3d, 0x20, 0x28, 0x28, 0x28, 0x74, 0x6d, 0x65, 0x6d, 0x5f, 0x61, 0x64
        /*00bd*/ 	.byte	0x64, 0x72, 0x20, 0x3e, 0x3e, 0x20, 0x31, 0x36, 0x29, 0x20, 0x2f, 0x20, 0x33, 0x32, 0x29, 0x20
        /*00cd*/ 	.byte	0x25, 0x20, 0x34, 0x29, 0x00
	.type		__unnamed_1,@object
	.size		__unnamed_1,(__unnamed_2 - __unnamed_1)
__unnamed_1:
        /*00d2*/ 	.byte	0x61, 0x75, 0x74, 0x6f, 0x20, 0x63, 0x75, 0x74, 0x65, 0x3a, 0x3a, 0x61, 0x73, 0x5f, 0x70, 0x6f
        /* <DEDUP_REMOVED lines=24> */
        /*0262*/ 	.byte	0x3c, 0x34, 0x30, 0x39, 0x36, 0x3e, 0x3e, 0x3e, 0x3e, 0x5d, 0x00
	.type		__unnamed_2,@object
	.size		__unnamed_2,(.L_2 - __unnamed_2)
__unnamed_2:
        /* <DEDUP_REMOVED lines=40> */
        /*04ed*/ 	.byte	0x74, 0x65, 0x3a, 0x3a, 0x43, 0x3c, 0x30, 0x3e, 0x3e, 0x3e, 0x3e, 0x5d, 0x00
.L_2:


//--------------------- .nv.shared._ZN7cutlass13device_kernelINS_4gemm6kernel13GemmUniversalIN4cute5tupleIJiiiiEEENS1_10collective13CollectiveMmaINS1_35MainloopSm100TmaUmmaWarpSpecializedILi3ELi2ELi4ENS5_IJNS4_1CILi2EEESB_NSA_ILi1EEEEEEEENS5_IJNSA_ILi64EEENSA_ILi128EEESG_EEENS_12float_e5m2_tENS5_IJlSC_lEEESI_SJ_NS4_8TiledMMAINS4_8MMA_AtomIJNS4_10MMA_TraitsINS4_19SM100_MMA_F8F6F4_SSEJSI_SI_fSF_SG_NS4_17integral_constantINS4_4UMMA5MajorELSQ_0EEESR_NSO_INSP_7ScaleInELSS_0EEEST_EEEEEENS4_6LayoutINS5_IJSC_SC_SC_EEENS5_IJNSA_ILi0EEESY_SY_EEEEENS5_IJNS4_10UnderscoreES11_S11_EEEEENS4_23SM90_TMA_LOAD_MULTICASTENS4_14ComposedLayoutINS4_7SwizzleILi3ELi4ELi3EEENS4_18smem_ptr_flag_bitsILi8EEENSW_INS5_IJNSA_ILi8EEESG_EEENS5_IJSG_SC_EEEEEEEvNS4_8identityES14_S1E_vS1F_EENS_8epilogue10collective18CollectiveEpilogueINS1H_23Sm100TmaWarpSpecializedILi2ELi2ELi32ELb0ELb0EEEJSH_NS5_IJNSW_ISF_SC_EES1M_EEESI_SJ_SI_SJ_NS1H_6fusion15FusionCallbacksIS1L_NS1O_17LinearCombinationISI_fSI_fLNS_15FloatRoundStyleE2EEESH_S1N_JEEENS4_5SM1004TMEM4LOAD26SM100_TMEM_LOAD_16dp32b32xENS4_13SM90_TMA_LOADENS15_INS16_ILi2ELi4ELi3EEES19_NSW_INS5_IJS1A_SF_EEENS5_IJSF_SC_EEEEEEENS4_39AutoVectorizingCopyWithAssumedAlignmentILi128EEENS4_14SM90_TMA_STOREES23_S25_S25_EEEvvEEEEvNT_6ParamsE --------------------------
	.section	.nv.shared._ZN7cutlass13device_kernelINS_4gemm6kernel13GemmUniversalIN4cute5tupleIJiiiiEEENS1_10collective13CollectiveMmaINS1_35MainloopSm100TmaUmmaWarpSpecializedILi3ELi2ELi4ENS5_IJNS4_1CILi2EEESB_NSA_ILi1EEEEEEEENS5_IJNSA_ILi64EEENSA_ILi128EEESG_EEENS_12float_e5m2_tENS5_IJlSC_lEEESI_SJ_NS4_8TiledMMAINS4_8MMA_AtomIJNS4_10MMA_TraitsINS4_19SM100_MMA_F8F6F4_SSEJSI_SI_fSF_SG_NS4_17integral_constantINS4_4UMMA5MajorELSQ_0EEESR_NSO_INSP_7ScaleInELSS_0EEEST_EEEEEENS4_6LayoutINS5_IJSC_SC_SC_EEENS5_IJNSA_ILi0EEESY_SY_EEEEENS5_IJNS4_10UnderscoreES11_S11_EEEEENS4_23SM90_TMA_LOAD_MULTICASTENS4_14ComposedLayoutINS4_7SwizzleILi3ELi4ELi3EEENS4_18smem_ptr_flag_bitsILi8EEENSW_INS5_IJNSA_ILi8EEESG_EEENS5_IJSG_SC_EEEEEEEvNS4_8identityES14_S1E_vS1F_EENS_8epilogue10collective18CollectiveEpilogueINS1H_23Sm100TmaWarpSpecializedILi2ELi2ELi32ELb0ELb0EEEJSH_NS5_IJNSW_ISF_SC_EES1M_EEESI_SJ_SI_SJ_NS1H_6fusion15FusionCallbacksIS1L_NS1O_17LinearCombinationISI_fSI_fLNS_15FloatRoundStyleE2EEESH_S1N_JEEENS4_5SM1004TMEM4LOAD26SM100_TMEM_LOAD_16dp32b32xENS4_13SM90_TMA_LOADENS15_INS16_ILi2ELi4ELi3EEES19_NSW_INS5_IJS1A_SF_EEENS5_IJSF_SC_EEEEEEENS4_39AutoVectorizingCopyWithAssumedAlignmentILi128EEENS4_14SM90_TMA_STOREES23_S25_S25_EEEvvEEEEvNT_6ParamsE,"aw",@nobits
	.sectionflags	@""
	.align	16
	.zero		1024


//--------------------- .nv.shared.reserved.0     --------------------------
	.section	.nv.shared.reserved.0,"aw",@nobits
	.weak		__nv_reservedSMEM_offset_0_alias
	.size		__nv_reservedSMEM_offset_0_alias, 0, 64
	.other		__nv_reservedSMEM_offset_0_alias,@"STO_CUDA_RESERVED_SHARED STV_DEFAULT"
__nv_reservedSMEM_offset_0_alias:
	.zero		0
.nv.shared.reserved.0:
	.zero		64
	.weak		__nv_reservedSMEM_tcgen05_partition
	.type		__nv_reservedSMEM_tcgen05_partition,@object
	.size		__nv_reservedSMEM_tcgen05_partition,(.L_0 - __nv_reservedSMEM_tcgen05_partition)
__nv_reservedSMEM_tcgen05_partition:
	.zero		32
.L_0:


//--------------------- .nv.global                --------------------------
	.section	.nv.global,"aw",@nobits
.nv.global:
	.type		_ZN40_INTERNAL_2266bc0b_4_k_cu_7d380f63_101854cute1_E,@object
	.size		_ZN40_INTERNAL_2266bc0b_4_k_cu_7d380f63_101854cute1_E,(_ZN40_INTERNAL_2266bc0b_4_k_cu_7d380f63_101854cuda3std3__45__cpo6cbeginE - _ZN40_INTERNAL_2266bc0b_4_k_cu_7d380f63_101854cute1_E)
_ZN40_INTERNAL_2266bc0b_4_k_cu_7d380f63_101854cute1_E:
	.zero		1
	.type		_ZN40_INTERNAL_2266bc0b_4_k_cu_7d380f63_101854cuda3std3__45__cpo6cbeginE,@object
	.size		_ZN40_INTERNAL_2266bc0b_4_k_cu_7d380f63_101854cuda3std3__45__cpo6cbeginE,(_ZN40_INTERNAL_2266bc0b_4_k_cu_7d380f63_101854cuda3std3__48in_placeE - _ZN40_INTERNAL_2266bc0b_4_k_cu_7d380f63_101854cuda3std3__45__cpo6cbeginE)
_ZN40_INTERNAL_2266bc0b_4_k_cu_7d380f63_101854cuda3std3__45__cpo6cbeginE:
	.zero		1
	.type		_ZN40_INTERNAL_2266bc0b_4_k_cu_7d380f63_101854cuda3std3__48in_placeE,@object
	.size		_ZN40_INTERNAL_2266bc0b_4_k_cu_7d380f63_101854cuda3std3__48in_placeE,(_ZN40_INTERNAL_2266bc0b_4_k_cu_7d380f63_101854cuda3std6ranges3__45__cpo9iter_moveE - _ZN40_INTERNAL_2266bc0b_4_k_cu_7d380f63_101854cuda3std3__48in_placeE)
_ZN40_INTERNAL_2266bc0b_4_k_cu_7d380f63_101854cuda3std3__48in_placeE:
	.zero		1
	.type		_ZN40_INTERNAL_2266bc0b_4_k_cu_7d380f63_101854cuda3std6ranges3__45__cpo9iter_moveE,@object
	.size		_ZN40_INTERNAL_2266bc0b_4_k_cu_7d380f63_101854cuda3std6ranges3__45__cpo9iter_moveE,(_ZN40_INTERNAL_2266bc0b_4_k_cu_7d380f63_101854cuda3std3__45__cpo5beginE - _ZN40_INTERNAL_2266bc0b_4_k_cu_7d380f63_101854cuda3std6ranges3__45__cpo9iter_moveE)
_ZN40_INTERNAL_2266bc0b_4_k_cu_7d380f63_101854cuda3std6ranges3__45__cpo9iter_moveE:
	.zero		1
	.type		_ZN40_INTERNAL_2266bc0b_4_k_cu_7d380f63_101854cuda3std3__45__cpo5beginE,@object
	.size		_ZN40_INTERNAL_2266bc0b_4_k_cu_7d380f63_101854cuda3std3__45__cpo5beginE,(_ZN40_INTERNAL_2266bc0b_4_k_cu_7d380f63_101854cuda3std3__442_GLOBAL__N__2266bc0b_4_k_cu_7d380f63_101856ignoreE - _ZN40_INTERNAL_2266bc0b_4_k_cu_7d380f63_101854cuda3std3__45__cpo5beginE)
_ZN40_INTERNAL_2266bc0b_4_k_cu_7d380f63_101854cuda3std3__45__cpo5beginE:
	.zero		1
	.type		_ZN40_INTERNAL_2266bc0b_4_k_cu_7d380f63_101854cuda3std3__442_GLOBAL__N__2266bc0b_4_k_cu_7d380f63_101856ignoreE,@object
	.size		_ZN40_INTERNAL_2266bc0b_4_k_cu_7d380f63_101854cuda3std3__442_GLOBAL__N__2266bc0b_4_k_cu_7d380f63_101856ignoreE,(_ZN40_INTERNAL_2266bc0b_4_k_cu_7d380f63_101854cute7productE - _ZN40_INTERNAL_2266bc0b_4_k_cu_7d380f63_101854cuda3std3__442_GLOBAL__N__2266bc0b_4_k_cu_7d380f63_101856ignoreE)
_ZN40_INTERNAL_2266bc0b_4_k_cu_7d380f63_101854cuda3std3__442_GLOBAL__N__2266bc0b_4_k_cu_7d380f63_101856ignoreE:
	.zero		1
	.type		_ZN40_INTERNAL_2266bc0b_4_k_cu_7d380f63_101854cute7productE,@object
	.size		_ZN40_INTERNAL_2266bc0b_4_k_cu_7d380f63_101854cute7productE,(_ZN40_INTERNAL_2266bc0b_4_k_cu_7d380f63_101854cuda3std3__45__cpo3endE - _ZN40_INTERNAL_2266bc0b_4_k_cu_7d380f63_101854cute7productE)
_ZN40_INTERNAL_2266bc0b_4_k_cu_7d380f63_101854cute7productE:
	.zero		1
	.type		_ZN40_INTERNAL_2266bc0b_4_k_cu_7d380f63_101854cuda3std3__45__cpo3endE,@object
	.size		_ZN40_INTERNAL_2266bc0b_4_k_cu_7d380f63_101854cuda3std3__45__cpo3endE,(_ZN40_INTERNAL_2266bc0b_4_k_cu_7d380f63_101854cuda3std3__419piecewise_constructE - _ZN40_INTERNAL_2266bc0b_4_k_cu_7d380f63_101854cuda3std3__45__cpo3endE)
_ZN40_INTERNAL_2266bc0b_4_k_cu_7d380f63_101854cuda3std3__45__cpo3endE:
	.zero		1
	.type		_ZN40_INTERNAL_2266bc0b_4_k_cu_7d380f63_101854cuda3std3__419piecewise_constructE,@object
	.size		_ZN40_INTERNAL_2266bc0b_4_k_cu_7d380f63_101854cuda3std3__419piecewise_constructE,(_ZN40_INTERNAL_2266bc0b_4_k_cu_7d380f63_101854cuda3std3__45__cpo4cendE - _ZN40_INTERNAL_2266bc0b_4_k_cu_7d380f63_101854cuda3std3__419piecewise_constructE)
_ZN40_INTERNAL_2266bc0b_4_k_cu_7d380f63_101854cuda3std3__419piecewise_constructE:
	.zero		1
	.type		_ZN40_INTERNAL_2266bc0b_4_k_cu_7d380f63_101854cuda3std3__45__cpo4cendE,@object
	.size		_ZN40_INTERNAL_2266bc0b_4_k_cu_7d380f63_101854cuda3std3__45__cpo4cendE,(_ZN40_INTERNAL_2266bc0b_4_k_cu_7d380f63_101854cuda3std6ranges3__45__cpo4swapE - _ZN40_INTERNAL_2266bc0b_4_k_cu_7d380f63_101854cuda3std3__45__cpo4cendE)
_ZN40_INTERNAL_2266bc0b_4_k_cu_7d380f63_101854cuda3std3__45__cpo4cendE:
	.zero		1
	.type		_ZN40_INTERNAL_2266bc0b_4_k_cu_7d380f63_101854cuda3std6ranges3__45__cpo4swapE,@object
	.size		_ZN40_INTERNAL_2266bc0b_4_k_cu_7d380f63_101854cuda3std6ranges3__45__cpo4swapE,(.L_10 - _ZN40_INTERNAL_2266bc0b_4_k_cu_7d380f63_101854cuda3std6ranges3__45__cpo4swapE)
_ZN40_INTERNAL_2266bc0b_4_k_cu_7d380f63_101854cuda3std6ranges3__45__cpo4swapE:
	.zero		1
.L_10:


//--------------------- .nv.constant0._ZN7cutlass13device_kernelINS_4gemm6kernel13GemmUniversalIN4cute5tupleIJiiiiEEENS1_10collective13CollectiveMmaINS1_35MainloopSm100TmaUmmaWarpSpecializedILi3ELi2ELi4ENS5_IJNS4_1CILi2EEESB_NSA_ILi1EEEEEEEENS5_IJNSA_ILi64EEENSA_ILi128EEESG_EEENS_12float_e5m2_tENS5_IJlSC_lEEESI_SJ_NS4_8TiledMMAINS4_8MMA_AtomIJNS4_10MMA_TraitsINS4_19SM100_MMA_F8F6F4_SSEJSI_SI_fSF_SG_NS4_17integral_constantINS4_4UMMA5MajorELSQ_0EEESR_NSO_INSP_7ScaleInELSS_0EEEST_EEEEEENS4_6LayoutINS5_IJSC_SC_SC_EEENS5_IJNSA_ILi0EEESY_SY_EEEEENS5_IJNS4_10UnderscoreES11_S11_EEEEENS4_23SM90_TMA_LOAD_MULTICASTENS4_14ComposedLayoutINS4_7SwizzleILi3ELi4ELi3EEENS4_18smem_ptr_flag_bitsILi8EEENSW_INS5_IJNSA_ILi8EEESG_EEENS5_IJSG_SC_EEEEEEEvNS4_8identityES14_S1E_vS1F_EENS_8epilogue10collective18CollectiveEpilogueINS1H_23Sm100TmaWarpSpecializedILi2ELi2ELi32ELb0ELb0EEEJSH_NS5_IJNSW_ISF_SC_EES1M_EEESI_SJ_SI_SJ_NS1H_6fusion15FusionCallbacksIS1L_NS1O_17LinearCombinationISI_fSI_fLNS_15FloatRoundStyleE2EEESH_S1N_JEEENS4_5SM1004TMEM4LOAD26SM100_TMEM_LOAD_16dp32b32xENS4_13SM90_TMA_LOADENS15_INS16_ILi2ELi4ELi3EEES19_NSW_INS5_IJS1A_SF_EEENS5_IJSF_SC_EEEEEEENS4_39AutoVectorizingCopyWithAssumedAlignmentILi128EEENS4_14SM90_TMA_STOREES23_S25_S25_EEEvvEEEEvNT_6ParamsE --------------------------
	.section	.nv.constant0._ZN7cutlass13device_kernelINS_4gemm6kernel13GemmUniversalIN4cute5tupleIJiiiiEEENS1_10collective13CollectiveMmaINS1_35MainloopSm100TmaUmmaWarpSpecializedILi3ELi2ELi4ENS5_IJNS4_1CILi2EEESB_NSA_ILi1EEEEEEEENS5_IJNSA_ILi64EEENSA_ILi128EEESG_EEENS_12float_e5m2_tENS5_IJlSC_lEEESI_SJ_NS4_8TiledMMAINS4_8MMA_AtomIJNS4_10MMA_TraitsINS4_19SM100_MMA_F8F6F4_SSEJSI_SI_fSF_SG_NS4_17integral_constantINS4_4UMMA5MajorELSQ_0EEESR_NSO_INSP_7ScaleInELSS_0EEEST_EEEEEENS4_6LayoutINS5_IJSC_SC_SC_EEENS5_IJNSA_ILi0EEESY_SY_EEEEENS5_IJNS4_10UnderscoreES11_S11_EEEEENS4_23SM90_TMA_LOAD_MULTICASTENS4_14ComposedLayoutINS4_7SwizzleILi3ELi4ELi3EEENS4_18smem_ptr_flag_bitsILi8EEENSW_INS5_IJNSA_ILi8EEESG_EEENS5_IJSG_SC_EEEEEEEvNS4_8identityES14_S1E_vS1F_EENS_8epilogue10collective18CollectiveEpilogueINS1H_23Sm100TmaWarpSpecializedILi2ELi2ELi32ELb0ELb0EEEJSH_NS5_IJNSW_ISF_SC_EES1M_EEESI_SJ_SI_SJ_NS1H_6fusion15FusionCallbacksIS1L_NS1O_17LinearCombinationISI_fSI_fLNS_15FloatRoundStyleE2EEESH_S1N_JEEENS4_5SM1004TMEM4LOAD26SM100_TMEM_LOAD_16dp32b32xENS4_13SM90_TMA_LOADENS15_INS16_ILi2ELi4ELi3EEES19_NSW_INS5_IJS1A_SF_EEENS5_IJSF_SC_EEEEEEENS4_39AutoVectorizingCopyWithAssumedAlignmentILi128EEENS4_14SM90_TMA_STOREES23_S25_S25_EEEvvEEEEvNT_6ParamsE,"a",@progbits
	.sectionflags	@""
	.align	4
.nv.constant0._ZN7cutlass13device_kernelINS_4gemm6kernel13GemmUniversalIN4cute5tupleIJiiiiEEENS1_10collective13CollectiveMmaINS1_35MainloopSm100TmaUmmaWarpSpecializedILi3ELi2ELi4ENS5_IJNS4_1CILi2EEESB_NSA_ILi1EEEEEEEENS5_IJNSA_ILi64EEENSA_ILi128EEESG_EEENS_12float_e5m2_tENS5_IJlSC_lEEESI_SJ_NS4_8TiledMMAINS4_8MMA_AtomIJNS4_10MMA_TraitsINS4_19SM100_MMA_F8F6F4_SSEJSI_SI_fSF_SG_NS4_17integral_constantINS4_4UMMA5MajorELSQ_0EEESR_NSO_INSP_7ScaleInELSS_0EEEST_EEEEEENS4_6LayoutINS5_IJSC_SC_SC_EEENS5_IJNSA_ILi0EEESY_SY_EEEEENS5_IJNS4_10UnderscoreES11_S11_EEEEENS4_23SM90_TMA_LOAD_MULTICASTENS4_14ComposedLayoutINS4_7SwizzleILi3ELi4ELi3EEENS4_18smem_ptr_flag_bitsILi8EEENSW_INS5_IJNSA_ILi8EEESG_EEENS5_IJSG_SC_EEEEEEEvNS4_8identityES14_S1E_vS1F_EENS_8epilogue10collective18CollectiveEpilogueINS1H_23Sm100TmaWarpSpecializedILi2ELi2ELi32ELb0ELb0EEEJSH_NS5_IJNSW_ISF_SC_EES1M_EEESI_SJ_SI_SJ_NS1H_6fusion15FusionCallbacksIS1L_NS1O_17LinearCombinationISI_fSI_fLNS_15FloatRoundStyleE2EEESH_S1N_JEEENS4_5SM1004TMEM4LOAD26SM100_TMEM_LOAD_16dp32b32xENS4_13SM90_TMA_LOADENS15_INS16_ILi2ELi4ELi3EEES19_NSW_INS5_IJS1A_SF_EEENS5_IJSF_SC_EEEEEEENS4_39AutoVectorizingCopyWithAssumedAlignmentILi128EEENS4_14SM90_TMA_STOREES23_S25_S25_EEEvvEEEEvNT_6ParamsE:
	.zero		2944


//--------------------- SYMBOLS --------------------------

	.type		.nv.reservedSmem.offset0,@object
	.size		.nv.reservedSmem.offset0,0x4
	.type		.nv.reservedSmem.cap,@object
	.size		.nv.reservedSmem.cap,0x4
	.type		__assertfail,@function
